	.target	sm_100a

	.elftype	@"ET_EXEC"


//--------------------- .note.nv.tkinfo           --------------------------
	.section	.note.nv.tkinfo,"",@"SHT_NOTE"
	.sectionflags	@"SHF_NOTE_NV_TKINFO"
	.tkinfo
        /*0018*/ 	.word	0x00000002
        /*0030*/ 	.string	""
        /*0030*/ 	.string	"ptxas"
        /*0030*/ 	.string	"Cuda compilation tools, release 13.0, V13.0.88"
        /*0030*/ 	.string	"Build cuda_13.0.r13.0/compiler.36424714_0"
        /*0030*/ 	.string	"-arch sm_100a -m 64 "



//--------------------- .note.nv.cuinfo           --------------------------
	.section	.note.nv.cuinfo,"",@"SHT_NOTE"
	.sectionflags	@"SHF_NOTE_NV_CUINFO"
        /*0018*/ 	.short	0x0002
        /*001a*/ 	.short	0x0064
        /*001c*/ 	.short	0x0082
	.zero		2


//--------------------- .nv.info                  --------------------------
	.section	.nv.info,"",@"SHT_CUDA_INFO"
	.align	4


	//----- nvinfo : EIATTR_REGCOUNT
	.align		4
        /*0000*/ 	.byte	0x04, 0x2f
        /*0002*/ 	.short	(.L_20 - .L_19)
	.align		4
.L_19:
        /*0004*/ 	.word	index@(_ZN7cutlass13device_kernelINS_4gemm6kernel13GemmUniversalIN4cute5tupleIJiiiiEEENS1_10collective13CollectiveMmaINS1_35MainloopSm100TmaUmmaWarpSpecializedILi8ELi2ELi4ENS5_IJNS4_1CILi2EEESB_NSA_ILi1EEEEEEEENS5_IJNSA_ILi128EEENSA_ILi256EEESF_EEENS_12float_e4m3_tENS5_IJlSC_lEEESI_SJ_NS4_8TiledMMAINS4_8MMA_AtomIJNS4_10MMA_TraitsINS4_25SM100_MMA_F8F6F4_2x1SM_SSEJSI_SI_fSF_SG_NS4_17integral_constantINS4_4UMMA5MajorELSQ_0EEESR_NSO_INSP_7ScaleInELSS_0EEEST_EEEEEENS4_6LayoutINS5_IJSC_SC_SC_EEENS5_IJNSA_ILi0EEESY_SY_EEEEENS5_IJNS4_10UnderscoreES11_S11_EEEEENS4_28SM100_TMA_2SM_LOAD_MULTICASTENS4_14ComposedLayoutINS4_7SwizzleILi3ELi4ELi3EEENS4_18smem_ptr_flag_bitsILi8EEENSW_INS5_IJNSA_ILi8EEESF_EEENS5_IJSF_SC_EEEEEEEvNS4_8identityENS4_18SM100_TMA_2SM_LOADES1E_vS1F_EENS_8epilogue10collective18CollectiveEpilogueINS1I_23Sm100TmaWarpSpecializedILi4ELi2ELi32ELb0ELb0EEEJNS5_IJNSA_ILi64EEESG_SF_EEENS5_IJNSW_IS1N_SC_EENSW_INS5_IJNSA_ILi32EEESB_EEENS5_IJSC_SF_EEEEEEEESI_SJ_SI_SJ_NS1I_6fusion15FusionCallbacksIS1M_NS1V_17LinearCombinationISI_fSI_fLNS_15FloatRoundStyleE2EEES1O_S1U_JEEENS4_5SM1004TMEM4LOAD26SM100_TMEM_LOAD_32dp32b32xENS4_13SM90_TMA_LOADENS15_INS16_ILi1ELi4ELi3EEES19_NSW_INS5_IJS1A_S1Q_EEENS5_IJS1Q_SC_EEEEEEENS4_39AutoVectorizingCopyWithAssumedAlignmentILi128EEENS4_14SM90_TMA_STOREES2A_S2C_S2C_EEEvvEEEEvNT_6ParamsE)
        /*0008*/ 	.word	0x00000074


	//----- nvinfo : EIATTR_FRAME_SIZE
	.align		4
.L_20:
        /*000c*/ 	.byte	0x04, 0x11
        /*000e*/ 	.short	(.L_22 - .L_21)
	.align		4
.L_21:
        /*0010*/ 	.word	index@($__internal_2_$__cuda_sm10x_tcgen05_guardrail_trap_unallocated_columns_being_dealloced)
        /*0014*/ 	.word	0x00000000


	//----- nvinfo : EIATTR_FRAME_SIZE
	.align		4
.L_22:
        /*0018*/ 	.byte	0x04, 0x11
        /*001a*/ 	.short	(.L_24 - .L_23)
	.align		4
.L_23:
        /*001c*/ 	.word	index@($__internal_1_$__cuda_sm10x_tcgen05_guardrail_trap_phase_invalid_during_alloc)
        /*0020*/ 	.word	0x00000000


	//----- nvinfo : EIATTR_FRAME_SIZE
	.align		4
.L_24:
        /*0024*/ 	.byte	0x04, 0x11
        /*0026*/ 	.short	(.L_26 - .L_25)
	.align		4
.L_25:
        /*0028*/ 	.word	index@($__internal_0_$__cuda_sm10x_tcgen05_guardrail_trap_col_being_dealloced_not_returned_by_alloc)
        /*002c*/ 	.word	0x00000000


	//----- nvinfo : EIATTR_FRAME_SIZE
	.align		4
.L_26:
        /*0030*/ 	.byte	0x04, 0x11
        /*0032*/ 	.short	(.L_28 - .L_27)
	.align		4
.L_27:
        /*0034*/ 	.word	index@(_ZN7cutlass13device_kernelINS_4gemm6kernel13GemmUniversalIN4cute5tupleIJiiiiEEENS1_10collective13CollectiveMmaINS1_35MainloopSm100TmaUmmaWarpSpecializedILi8ELi2ELi4ENS5_IJNS4_1CILi2EEESB_NSA_ILi1EEEEEEEENS5_IJNSA_ILi128EEENSA_ILi256EEESF_EEENS_12float_e4m3_tENS5_IJlSC_lEEESI_SJ_NS4_8TiledMMAINS4_8MMA_AtomIJNS4_10MMA_TraitsINS4_25SM100_MMA_F8F6F4_2x1SM_SSEJSI_SI_fSF_SG_NS4_17integral_constantINS4_4UMMA5MajorELSQ_0EEESR_NSO_INSP_7ScaleInELSS_0EEEST_EEEEEENS4_6LayoutINS5_IJSC_SC_SC_EEENS5_IJNSA_ILi0EEESY_SY_EEEEENS5_IJNS4_10UnderscoreES11_S11_EEEEENS4_28SM100_TMA_2SM_LOAD_MULTICASTENS4_14ComposedLayoutINS4_7SwizzleILi3ELi4ELi3EEENS4_18smem_ptr_flag_bitsILi8EEENSW_INS5_IJNSA_ILi8EEESF_EEENS5_IJSF_SC_EEEEEEEvNS4_8identityENS4_18SM100_TMA_2SM_LOADES1E_vS1F_EENS_8epilogue10collective18CollectiveEpilogueINS1I_23Sm100TmaWarpSpecializedILi4ELi2ELi32ELb0ELb0EEEJNS5_IJNSA_ILi64EEESG_SF_EEENS5_IJNSW_IS1N_SC_EENSW_INS5_IJNSA_ILi32EEESB_EEENS5_IJSC_SF_EEEEEEEESI_SJ_SI_SJ_NS1I_6fusion15FusionCallbacksIS1M_NS1V_17LinearCombinationISI_fSI_fLNS_15FloatRoundStyleE2EEES1O_S1U_JEEENS4_5SM1004TMEM4LOAD26SM100_TMEM_LOAD_32dp32b32xENS4_13SM90_TMA_LOADENS15_INS16_ILi1ELi4ELi3EEES19_NSW_INS5_IJS1A_S1Q_EEENS5_IJS1Q_SC_EEEEEEENS4_39AutoVectorizingCopyWithAssumedAlignmentILi128EEENS4_14SM90_TMA_STOREES2A_S2C_S2C_EEEvvEEEEvNT_6ParamsE)
        /*0038*/ 	.word	0x00000000


	//----- nvinfo : EIATTR_MIN_STACK_SIZE
	.align		4
.L_28:
        /*003c*/ 	.byte	0x04, 0x12
        /*003e*/ 	.short	(.L_30 - .L_29)
	.align		4
.L_29:
        /*0040*/ 	.word	index@(_ZN7cutlass13device_kernelINS_4gemm6kernel13GemmUniversalIN4cute5tupleIJiiiiEEENS1_10collective13CollectiveMmaINS1_35MainloopSm100TmaUmmaWarpSpecializedILi8ELi2ELi4ENS5_IJNS4_1CILi2EEESB_NSA_ILi1EEEEEEEENS5_IJNSA_ILi128EEENSA_ILi256EEESF_EEENS_12float_e4m3_tENS5_IJlSC_lEEESI_SJ_NS4_8TiledMMAINS4_8MMA_AtomIJNS4_10MMA_TraitsINS4_25SM100_MMA_F8F6F4_2x1SM_SSEJSI_SI_fSF_SG_NS4_17integral_constantINS4_4UMMA5MajorELSQ_0EEESR_NSO_INSP_7ScaleInELSS_0EEEST_EEEEEENS4_6LayoutINS5_IJSC_SC_SC_EEENS5_IJNSA_ILi0EEESY_SY_EEEEENS5_IJNS4_10UnderscoreES11_S11_EEEEENS4_28SM100_TMA_2SM_LOAD_MULTICASTENS4_14ComposedLayoutINS4_7SwizzleILi3ELi4ELi3EEENS4_18smem_ptr_flag_bitsILi8EEENSW_INS5_IJNSA_ILi8EEESF_EEENS5_IJSF_SC_EEEEEEEvNS4_8identityENS4_18SM100_TMA_2SM_LOADES1E_vS1F_EENS_8epilogue10collective18CollectiveEpilogueINS1I_23Sm100TmaWarpSpecializedILi4ELi2ELi32ELb0ELb0EEEJNS5_IJNSA_ILi64EEESG_SF_EEENS5_IJNSW_IS1N_SC_EENSW_INS5_IJNSA_ILi32EEESB_EEENS5_IJSC_SF_EEEEEEEESI_SJ_SI_SJ_NS1I_6fusion15FusionCallbacksIS1M_NS1V_17LinearCombinationISI_fSI_fLNS_15FloatRoundStyleE2EEES1O_S1U_JEEENS4_5SM1004TMEM4LOAD26SM100_TMEM_LOAD_32dp32b32xENS4_13SM90_TMA_LOADENS15_INS16_ILi1ELi4ELi3EEES19_NSW_INS5_IJS1A_S1Q_EEENS5_IJS1Q_SC_EEEEEEENS4_39AutoVectorizingCopyWithAssumedAlignmentILi128EEENS4_14SM90_TMA_STOREES2A_S2C_S2C_EEEvvEEEEvNT_6ParamsE)
        /*0044*/ 	.word	0x00000000
.L_30:


//--------------------- .nv.compat                --------------------------
	.section	.nv.compat,"",@"SHT_CUDA_COMPAT_INFO"
	.align	4
        /*0000*/ 	.byte	0x02, 0x09, 0x01, 0x00, 0x02, 0x02, 0x02, 0x00, 0x02, 0x05, 0x05, 0x00, 0x03, 0x07, 0x01, 0x01
        /*0010*/ 	.byte	0x02, 0x03, 0x01, 0x00, 0x02, 0x06, 0x01, 0x00, 0x04, 0x0b, 0x08, 0x00, 0x09, 0x00, 0x00, 0x00
        /*0020*/ 	.byte	0x00, 0x00, 0x00, 0x00


//--------------------- .nv.info._ZN7cutlass13device_kernelINS_4gemm6kernel13GemmUniversalIN4cute5tupleIJiiiiEEENS1_10collective13CollectiveMmaINS1_35MainloopSm100TmaUmmaWarpSpecializedILi8ELi2ELi4ENS5_IJNS4_1CILi2EEESB_NSA_ILi1EEEEEEEENS5_IJNSA_ILi128EEENSA_ILi256EEESF_EEENS_12float_e4m3_tENS5_IJlSC_lEEESI_SJ_NS4_8TiledMMAINS4_8MMA_AtomIJNS4_10MMA_TraitsINS4_25SM100_MMA_F8F6F4_2x1SM_SSEJSI_SI_fSF_SG_NS4_17integral_constantINS4_4UMMA5MajorELSQ_0EEESR_NSO_INSP_7ScaleInELSS_0EEEST_EEEEEENS4_6LayoutINS5_IJSC_SC_SC_EEENS5_IJNSA_ILi0EEESY_SY_EEEEENS5_IJNS4_10UnderscoreES11_S11_EEEEENS4_28SM100_TMA_2SM_LOAD_MULTICASTENS4_14ComposedLayoutINS4_7SwizzleILi3ELi4ELi3EEENS4_18smem_ptr_flag_bitsILi8EEENSW_INS5_IJNSA_ILi8EEESF_EEENS5_IJSF_SC_EEEEEEEvNS4_8identityENS4_18SM100_TMA_2SM_LOADES1E_vS1F_EENS_8epilogue10collective18CollectiveEpilogueINS1I_23Sm100TmaWarpSpecializedILi4ELi2ELi32ELb0ELb0EEEJNS5_IJNSA_ILi64EEESG_SF_EEENS5_IJNSW_IS1N_SC_EENSW_INS5_IJNSA_ILi32EEESB_EEENS5_IJSC_SF_EEEEEEEESI_SJ_SI_SJ_NS1I_6fusion15FusionCallbacksIS1M_NS1V_17LinearCombinationISI_fSI_fLNS_15FloatRoundStyleE2EEES1O_S1U_JEEENS4_5SM1004TMEM4LOAD26SM100_TMEM_LOAD_32dp32b32xENS4_13SM90_TMA_LOADENS15_INS16_ILi1ELi4ELi3EEES19_NSW_INS5_IJS1A_S1Q_EEENS5_IJS1Q_SC_EEEEEEENS4_39AutoVectorizingCopyWithAssumedAlignmentILi128EEENS4_14SM90_TMA_STOREES2A_S2C_S2C_EEEvvEEEEvNT_6ParamsE --------------------------
	.section	.nv.info._ZN7cutlass13device_kernelINS_4gemm6kernel13GemmUniversalIN4cute5tupleIJiiiiEEENS1_10collective13CollectiveMmaINS1_35MainloopSm100TmaUmmaWarpSpecializedILi8ELi2ELi4ENS5_IJNS4_1CILi2EEESB_NSA_ILi1EEEEEEEENS5_IJNSA_ILi128EEENSA_ILi256EEESF_EEENS_12float_e4m3_tENS5_IJlSC_lEEESI_SJ_NS4_8TiledMMAINS4_8MMA_AtomIJNS4_10MMA_TraitsINS4_25SM100_MMA_F8F6F4_2x1SM_SSEJSI_SI_fSF_SG_NS4_17integral_constantINS4_4UMMA5MajorELSQ_0EEESR_NSO_INSP_7ScaleInELSS_0EEEST_EEEEEENS4_6LayoutINS5_IJSC_SC_SC_EEENS5_IJNSA_ILi0EEESY_SY_EEEEENS5_IJNS4_10UnderscoreES11_S11_EEEEENS4_28SM100_TMA_2SM_LOAD_MULTICASTENS4_14ComposedLayoutINS4_7SwizzleILi3ELi4ELi3EEENS4_18smem_ptr_flag_bitsILi8EEENSW_INS5_IJNSA_ILi8EEESF_EEENS5_IJSF_SC_EEEEEEEvNS4_8identityENS4_18SM100_TMA_2SM_LOADES1E_vS1F_EENS_8epilogue10collective18CollectiveEpilogueINS1I_23Sm100TmaWarpSpecializedILi4ELi2ELi32ELb0ELb0EEEJNS5_IJNSA_ILi64EEESG_SF_EEENS5_IJNSW_IS1N_SC_EENSW_INS5_IJNSA_ILi32EEESB_EEENS5_IJSC_SF_EEEEEEEESI_SJ_SI_SJ_NS1I_6fusion15FusionCallbacksIS1M_NS1V_17LinearCombinationISI_fSI_fLNS_15FloatRoundStyleE2EEES1O_S1U_JEEENS4_5SM1004TMEM4LOAD26SM100_TMEM_LOAD_32dp32b32xENS4_13SM90_TMA_LOADENS15_INS16_ILi1ELi4ELi3EEES19_NSW_INS5_IJS1A_S1Q_EEENS5_IJS1Q_SC_EEEEEEENS4_39AutoVectorizingCopyWithAssumedAlignmentILi128EEENS4_14SM90_TMA_STOREES2A_S2C_S2C_EEEvvEEEEvNT_6ParamsE,"",@"SHT_CUDA_INFO"
	.sectionflags	@""
	.align	4


	//----- nvinfo : EIATTR_CUDA_API_VERSION
	.align		4
        /*0000*/ 	.byte	0x04, 0x37
        /*0002*/ 	.short	(.L_32 - .L_31)
.L_31:
        /*0004*/ 	.word	0x00000082


	//----- nvinfo : EIATTR_KPARAM_INFO
	.align		4
.L_32:
        /*0008*/ 	.byte	0x04, 0x17
        /*000a*/ 	.short	(.L_34 - .L_33)
.L_33:
        /*000c*/ 	.word	0x00000000
        /*0010*/ 	.short	0x0000
        /*0012*/ 	.short	0x0000
        /*0014*/ 	.byte	0x00, 0xf0, 0x01, 0x20


	//----- nvinfo : EIATTR_AT_ENTRY_FRAGMENTS
	.align		4
.L_34:
        /*0018*/ 	.byte	0x04, 0x4f
        /*001a*/ 	.short	(.L_36 - .L_35)


	//   ....[0]....
.L_35:
        /*001c*/ 	.word	0x00000007


	//----- nvinfo : EIATTR_RESERVED_SMEM_USED
	.align		4
.L_36:
        /*0020*/ 	.byte	0x01, 0x41
	.zero		2


	//----- nvinfo : EIATTR_SPARSE_MMA_MASK
	.align		4
        /*0024*/ 	.byte	0x03, 0x50
        /*0026*/ 	.short	0x0000


	//----- nvinfo : EIATTR_TCGEN05_2CTA_USED
	.align		4
        /*0028*/ 	.byte	0x01, 0x52
	.zero		2


	//----- nvinfo : EIATTR_MAXREG_COUNT
	.align		4
        /*002c*/ 	.byte	0x03, 0x1b
        /*002e*/ 	.short	0x00ff


	//----- nvinfo : EIATTR_NUM_BARRIERS
	.align		4
        /*0030*/ 	.byte	0x02, 0x4c
        /*0032*/ 	.byte	0x07
	.zero		1


	//----- nvinfo : EIATTR_EXTERNS
	.align		4
        /*0034*/ 	.byte	0x04, 0x0f
        /*0036*/ 	.short	(.L_38 - .L_37)


	//   ....[0]....
	.align		4
.L_37:
        /*0038*/ 	.word	index@(__assertfail)


	//----- nvinfo : EIATTR_MERCURY_ISA_VERSION
	.align		4
.L_38:
        /*003c*/ 	.byte	0x03, 0x5f
        /*003e*/ 	.short	0x0101


	//----- nvinfo : EIATTR_INT_WARP_WIDE_INSTR_OFFSETS
	.align		4
        /*0040*/ 	.byte	0x04, 0x31
        /*0042*/ 	.short	(.L_40 - .L_39)


	//   ....[0]....
.L_39:
        /*0044*/ 	.word	0x00000df0


	//   ....[1]....
        /*0048*/ 	.word	0x00000e90


	//   ....[2]....
        /*004c*/ 	.word	0x00004550


	//   ....[3]....
        /*0050*/ 	.word	0x00004570


	//   ....[4]....
        /*0054*/ 	.word	0x000045a0


	//   ....[5]....
        /*0058*/ 	.word	0x00005110


	//   ....[6]....
        /*005c*/ 	.word	0x000051b0


	//   ....[7]....
        /*0060*/ 	.word	0x00005260


	//   ....[8]....
        /*0064*/ 	.word	0x000052d0


	//   ....[9]....
        /*0068*/ 	.word	0x00005390


	//   ....[10]....
        /*006c*/ 	.word	0x00005430


	//   ....[11]....
        /*0070*/ 	.word	0x000054a0


	//   ....[12]....
        /*0074*/ 	.word	0x00005560


	//   ....[13]....
        /*0078*/ 	.word	0x00005600


	//   ....[14]....
        /*007c*/ 	.word	0x000056a0


	//   ....[15]....
        /*0080*/ 	.word	0x00005790


	//   ....[16]....
        /*0084*/ 	.word	0x00005860


	//----- nvinfo : EIATTR_COOP_GROUP_MASK_REGIDS
	.align		4
.L_40:
        /*0088*/ 	.byte	0x04, 0x29
        /*008a*/ 	.short	(.L_42 - .L_41)


	//   ....[0]....
.L_41:
        /*008c*/ 	.word	0xffffffff


	//   ....[1]....
        /*0090*/ 	.word	0xffffffff


	//   ....[2]....
        /*0094*/ 	.word	0xffffffff


	//   ....[3]....
        /*0098*/ 	.word	0xffffffff


	//   ....[4]....
        /*009c*/ 	.word	0xffffffff


	//   ....[5]....
        /*00a0*/ 	.word	0xffffffff


	//   ....[6]....
        /*00a4*/ 	.word	0xffffffff


	//   ....[7]....
        /*00a8*/ 	.word	0xffffffff


	//   ....[8]....
        /*00ac*/ 	.word	0xffffffff


	//   ....[9]....
        /*00b0*/ 	.word	0xffffffff


	//   ....[10]....
        /*00b4*/ 	.word	0xffffffff


	//   ....[11]....
        /*00b8*/ 	.word	0xffffffff


	//   ....[12]....
        /*00bc*/ 	.word	0xffffffff


	//   ....[13]....
        /*00c0*/ 	.word	0xffffffff


	//----- nvinfo : EIATTR_COOP_GROUP_INSTR_OFFSETS
	.align		4
.L_42:
        /*00c4*/ 	.byte	0x04, 0x28
        /*00c6*/ 	.short	(.L_44 - .L_43)


	//   ....[0]....
.L_43:
        /*00c8*/ 	.word	0x000000b0


	//   ....[1]....
        /*00cc*/ 	.word	0x00000520


	//   ....[2]....
        /*00d0*/ 	.word	0x00000760


	//   ....[3]....
        /*00d4*/ 	.word	0x000008f0


	//   ....[4]....
        /*00d8*/ 	.word	0x000009e0


	//   ....[5]....
        /*00dc*/ 	.word	0x00000b40


	//   ....[6]....
        /*00e0*/ 	.word	0x00000cd0


	//   ....[7]....
        /*00e4*/ 	.word	0x00000f10


	//   ....[8]....
        /*00e8*/ 	.word	0x00002240


	//   ....[9]....
        /*00ec*/ 	.word	0x00003330


	//   ....[10]....
        /*00f0*/ 	.word	0x00003800


	//   ....[11]....
        /*00f4*/ 	.word	0x00003830


	//   ....[12]....
        /*00f8*/ 	.word	0x00004450


	//   ....[13]....
        /*00fc*/ 	.word	0x00004660


	//----- nvinfo : EIATTR_VRC_CTA_INIT_COUNT
	.align		4
.L_44:
        /*0100*/ 	.byte	0x02, 0x4a
        /*0102*/ 	.byte	0x80
	.zero		1


	//----- nvinfo : EIATTR_SYSCALL_OFFSETS
	.align		4
        /*0104*/ 	.byte	0x04, 0x46
        /*0106*/ 	.short	(.L_46 - .L_45)


	//   ....[0]....
.L_45:
        /*0108*/ 	.word	0x000063e0


	//   ....[1]....
        /*010c*/ 	.word	0x00006520


	//   ....[2]....
        /*0110*/ 	.word	0x00006d40


	//   ....[3]....
        /*0114*/ 	.word	0x00007b20


	//   ....[4]....
        /*0118*/ 	.word	0x000088b0


	//   ....[5]....
        /*011c*/ 	.word	0x00009660


	//----- nvinfo : EIATTR_MBARRIER_INSTR_OFFSETS
	.align		4
.L_46:
        /*0120*/ 	.byte	0x04, 0x39
        /*0122*/ 	.short	(.L_48 - .L_47)


	//   ....[0]....
.L_47:
        /*0124*/ 	.word	0x00000650
        /*0128*/ 	.word	0x000000ff
        /*012c*/ 	.word	0x00000000
        /*0130*/ 	.short	0x0100
        /*0132*/ 	.byte	0x04
	.zero		1


	//   ....[1]....
        /*0134*/ 	.word	0x00000660
        /*0138*/ 	.word	0x000000ff
        /*013c*/ 	.word	0x00000040
        /*0140*/ 	.short	0x0100
        /*0142*/ 	.byte	0x04
	.zero		1


	//   ....[2]....
        /*0144*/ 	.word	0x00000670
        /*0148*/ 	.word	0x000000ff
        /*014c*/ 	.word	0x00000008
        /*0150*/ 	.short	0x0100
        /*0152*/ 	.byte	0x04
	.zero		1


	//   ....[3]....
        /*0154*/ 	.word	0x00000680
        /*0158*/ 	.word	0x000000ff
        /*015c*/ 	.word	0x00000048
        /*0160*/ 	.short	0x0100
        /*0162*/ 	.byte	0x04
	.zero		1


	//   ....[4]....
        /*0164*/ 	.word	0x00000690
        /*0168*/ 	.word	0x000000ff
        /*016c*/ 	.word	0x00000010
        /*0170*/ 	.short	0x0100
        /*0172*/ 	.byte	0x04
	.zero		1


	//   ....[5]....
        /*0174*/ 	.word	0x000006a0
        /*0178*/ 	.word	0x000000ff
        /*017c*/ 	.word	0x00000050
        /*0180*/ 	.short	0x0100
        /*0182*/ 	.byte	0x04
	.zero		1


	//   ....[6]....
        /*0184*/ 	.word	0x000006b0
        /*0188*/ 	.word	0x000000ff
        /*018c*/ 	.word	0x00000018
        /*0190*/ 	.short	0x0100
        /*0192*/ 	.byte	0x04
	.zero		1


	//   ....[7]....
        /*0194*/ 	.word	0x000006c0
        /*0198*/ 	.word	0x000000ff
        /*019c*/ 	.word	0x00000058
        /*01a0*/ 	.short	0x0100
        /*01a2*/ 	.byte	0x04
	.zero		1


	//   ....[8]....
        /*01a4*/ 	.word	0x000006d0
        /*01a8*/ 	.word	0x000000ff
        /*01ac*/ 	.word	0x00000020
        /*01b0*/ 	.short	0x0100
        /*01b2*/ 	.byte	0x04
	.zero		1


	//   ....[9]....
        /*01b4*/ 	.word	0x000006e0
        /*01b8*/ 	.word	0x000000ff
        /*01bc*/ 	.word	0x00000060
        /*01c0*/ 	.short	0x0100
        /*01c2*/ 	.byte	0x04
	.zero		1


	//   ....[10]....
        /*01c4*/ 	.word	0x000006f0
        /*01c8*/ 	.word	0x000000ff
        /*01cc*/ 	.word	0x00000028
        /*01d0*/ 	.short	0x0100
        /*01d2*/ 	.byte	0x04
	.zero		1


	//   ....[11]....
        /*01d4*/ 	.word	0x00000700
        /*01d8*/ 	.word	0x000000ff
        /*01dc*/ 	.word	0x00000068
        /*01e0*/ 	.short	0x0100
        /*01e2*/ 	.byte	0x04
	.zero		1


	//   ....[12]....
        /*01e4*/ 	.word	0x00000710
        /*01e8*/ 	.word	0x000000ff
        /*01ec*/ 	.word	0x00000030
        /*01f0*/ 	.short	0x0100
        /*01f2*/ 	.byte	0x04
	.zero		1


	//   ....[13]....
        /*01f4*/ 	.word	0x00000720
        /*01f8*/ 	.word	0x000000ff
        /*01fc*/ 	.word	0x00000070
        /*0200*/ 	.short	0x0100
        /*0202*/ 	.byte	0x04
	.zero		1


	//   ....[14]....
        /*0204*/ 	.word	0x00000730
        /*0208*/ 	.word	0x000000ff
        /*020c*/ 	.word	0x00000038
        /*0210*/ 	.short	0x0100
        /*0212*/ 	.byte	0x04
	.zero		1


	//   ....[15]....
        /*0214*/ 	.word	0x00000740
        /*0218*/ 	.word	0x000000ff
        /*021c*/ 	.word	0x00000078
        /*0220*/ 	.short	0x0100
        /*0222*/ 	.byte	0x04
	.zero		1


	//   ....[16]....
        /*0224*/ 	.word	0x00000860
        /*0228*/ 	.word	0x000000ff
        /*022c*/ 	.word	0x00000080
        /*0230*/ 	.short	0x0100
        /*0232*/ 	.byte	0x04
	.zero		1


	//   ....[17]....
        /*0234*/ 	.word	0x00000870
        /*0238*/ 	.word	0x000000ff
        /*023c*/ 	.word	0x000000a0
        /*0240*/ 	.short	0x0100
        /*0242*/ 	.byte	0x04
	.zero		1


	//   ....[18]....
        /*0244*/ 	.word	0x00000880
        /*0248*/ 	.word	0x000000ff
        /*024c*/ 	.word	0x00000088
        /*0250*/ 	.short	0x0100
        /*0252*/ 	.byte	0x04
	.zero		1


	//   ....[19]....
        /*0254*/ 	.word	0x00000890
        /*0258*/ 	.word	0x000000ff
        /*025c*/ 	.word	0x000000a8
        /*0260*/ 	.short	0x0100
        /*0262*/ 	.byte	0x04
	.zero		1


	//   ....[20]....
        /*0264*/ 	.word	0x000008a0
        /*0268*/ 	.word	0x000000ff
        /*026c*/ 	.word	0x00000090
        /*0270*/ 	.short	0x0100
        /*0272*/ 	.byte	0x04
	.zero		1


	//   ....[21]....
        /*0274*/ 	.word	0x000008b0
        /*0278*/ 	.word	0x000000ff
        /*027c*/ 	.word	0x000000b0
        /*0280*/ 	.short	0x0100
        /*0282*/ 	.byte	0x04
	.zero		1


	//   ....[22]....
        /*0284*/ 	.word	0x000008c0
        /*0288*/ 	.word	0x000000ff
        /*028c*/ 	.word	0x00000098
        /*0290*/ 	.short	0x0100
        /*0292*/ 	.byte	0x04
	.zero		1


	//   ....[23]....
        /*0294*/ 	.word	0x000008d0
        /*0298*/ 	.word	0x000000ff
        /*029c*/ 	.word	0x000000b8
        /*02a0*/ 	.short	0x0100
        /*02a2*/ 	.byte	0x04
	.zero		1


	//   ....[24]....
        /*02a4*/ 	.word	0x000009b0
        /*02a8*/ 	.word	0x000000ff
        /*02ac*/ 	.word	0x000000c0
        /*02b0*/ 	.short	0x0100
        /*02b2*/ 	.byte	0x06
	.zero		1


	//   ....[25]....
        /*02b4*/ 	.word	0x000009c0
        /*02b8*/ 	.word	0x000000ff
        /*02bc*/ 	.word	0x000000c8
        /*02c0*/ 	.short	0x0100
        /*02c2*/ 	.byte	0x06
	.zero		1


	//   ....[26]....
        /*02c4*/ 	.word	0x00000af0
        /*02c8*/ 	.word	0x000000ff
        /*02cc*/ 	.word	0x000000d0
        /*02d0*/ 	.short	0x0100
        /*02d2*/ 	.byte	0x06
	.zero		1


	//   ....[27]....
        /*02d4*/ 	.word	0x00000b00
        /*02d8*/ 	.word	0x000000ff
        /*02dc*/ 	.word	0x000000e0
        /*02e0*/ 	.short	0x0100
        /*02e2*/ 	.byte	0x06
	.zero		1


	//   ....[28]....
        /*02e4*/ 	.word	0x00000b10
        /*02e8*/ 	.word	0x000000ff
        /*02ec*/ 	.word	0x000000d8
        /*02f0*/ 	.short	0x0100
        /*02f2*/ 	.byte	0x06
	.zero		1


	//   ....[29]....
        /*02f4*/ 	.word	0x00000b20
        /*02f8*/ 	.word	0x000000ff
        /*02fc*/ 	.word	0x000000e8
        /*0300*/ 	.short	0x0100
        /*0302*/ 	.byte	0x06
	.zero		1


	//   ....[30]....
        /*0304*/ 	.word	0x00000c40
        /*0308*/ 	.word	0x000000ff
        /*030c*/ 	.word	0x000000f0
        /*0310*/ 	.short	0x0100
        /*0312*/ 	.byte	0x04
	.zero		1


	//   ....[31]....
        /*0314*/ 	.word	0x00000c50
        /*0318*/ 	.word	0x000000ff
        /*031c*/ 	.word	0x00000110
        /*0320*/ 	.short	0x0100
        /*0322*/ 	.byte	0x04
	.zero		1


	//   ....[32]....
        /*0324*/ 	.word	0x00000c60
        /*0328*/ 	.word	0x000000ff
        /*032c*/ 	.word	0x000000f8
        /*0330*/ 	.short	0x0100
        /*0332*/ 	.byte	0x04
	.zero		1


	//   ....[33]....
        /*0334*/ 	.word	0x00000c70
        /*0338*/ 	.word	0x000000ff
        /*033c*/ 	.word	0x00000118
        /*0340*/ 	.short	0x0100
        /*0342*/ 	.byte	0x04
	.zero		1


	//   ....[34]....
        /*0344*/ 	.word	0x00000c80
        /*0348*/ 	.word	0x000000ff
        /*034c*/ 	.word	0x00000100
        /*0350*/ 	.short	0x0100
        /*0352*/ 	.byte	0x04
	.zero		1


	//   ....[35]....
        /*0354*/ 	.word	0x00000c90
        /*0358*/ 	.word	0x000000ff
        /*035c*/ 	.word	0x00000120
        /*0360*/ 	.short	0x0100
        /*0362*/ 	.byte	0x04
	.zero		1


	//   ....[36]....
        /*0364*/ 	.word	0x00000ca0
        /*0368*/ 	.word	0x000000ff
        /*036c*/ 	.word	0x00000108
        /*0370*/ 	.short	0x0100
        /*0372*/ 	.byte	0x04
	.zero		1


	//   ....[37]....
        /*0374*/ 	.word	0x00000cb0
        /*0378*/ 	.word	0x000000ff
        /*037c*/ 	.word	0x00000128
        /*0380*/ 	.short	0x0100
        /*0382*/ 	.byte	0x04
	.zero		1


	//   ....[38]....
        /*0384*/ 	.word	0x00000da0
        /*0388*/ 	.word	0x000000ff
        /*038c*/ 	.word	0x00000130
        /*0390*/ 	.short	0x0100
        /*0392*/ 	.byte	0x04
	.zero		1


	//   ....[39]....
        /*0394*/ 	.word	0x00000db0
        /*0398*/ 	.word	0x000000ff
        /*039c*/ 	.word	0x00000140
        /*03a0*/ 	.short	0x0100
        /*03a2*/ 	.byte	0x04
	.zero		1


	//   ....[40]....
        /*03a4*/ 	.word	0x00000dc0
        /*03a8*/ 	.word	0x000000ff
        /*03ac*/ 	.word	0x00000138
        /*03b0*/ 	.short	0x0100
        /*03b2*/ 	.byte	0x04
	.zero		1


	//   ....[41]....
        /*03b4*/ 	.word	0x00000dd0
        /*03b8*/ 	.word	0x000000ff
        /*03bc*/ 	.word	0x00000148
        /*03c0*/ 	.short	0x0100
        /*03c2*/ 	.byte	0x04
	.zero		1


	//   ....[42]....
        /*03c4*/ 	.word	0x00000ed0
        /*03c8*/ 	.word	0x000000ff
        /*03cc*/ 	.word	0x00000150
        /*03d0*/ 	.short	0x0100
        /*03d2*/ 	.byte	0x06
	.zero		1


	//   ....[43]....
        /*03d4*/ 	.word	0x00001a90
        /*03d8*/ 	.word	0x00000000
        /*03dc*/ 	.word	0x00000140
        /*03e0*/ 	.short	0x010a
        /*03e2*/ 	.byte	0xff
	.zero		1


	//   ....[44]....
        /*03e4*/ 	.word	0x00001ab0
        /*03e8*/ 	.word	0x00000000
        /*03ec*/ 	.word	0x00000130
        /*03f0*/ 	.short	0x0101
        /*03f2*/ 	.byte	0xff
	.zero		1


	//   ....[45]....
        /*03f4*/ 	.word	0x00001b60
        /*03f8*/ 	.word	0x000000ff
        /*03fc*/ 	.word	0x00000040
        /*0400*/ 	.short	0x010a
        /*0402*/ 	.byte	0x04
	.zero		1


	//   ....[46]....
        /*0404*/ 	.word	0x00001c30
        /*0408*/ 	.word	0x000000ff
        /*040c*/ 	.word	0x00000040
        /*0410*/ 	.short	0x010a
        /*0412*/ 	.byte	0x21
	.zero		1


	//   ....[47]....
        /*0414*/ 	.word	0x00001de0
        /*0418*/ 	.word	0x000000ff
        /*041c*/ 	.word	0x00000040
        /*0420*/ 	.short	0x010a
        /*0422*/ 	.byte	0x05
	.zero		1


	//   ....[48]....
        /*0424*/ 	.word	0x00001ef0
        /*0428*/ 	.word	0x000000ff
        /*042c*/ 	.word	0x000000c8
        /*0430*/ 	.short	0x0101
        /*0432*/ 	.byte	0x0d
	.zero		1


	//   ....[49]....
        /*0434*/ 	.word	0x00001f10
        /*0438*/ 	.word	0x000000ff
        /*043c*/ 	.word	0x00000040
        /*0440*/ 	.short	0x010a
        /*0442*/ 	.byte	0x04
	.zero		1


	//   ....[50]....
        /*0444*/ 	.word	0x00001f90
        /*0448*/ 	.word	0x000000ff
        /*044c*/ 	.word	0x00000040
        /*0450*/ 	.short	0x010a
        /*0452*/ 	.byte	0x11
	.zero		1


	//   ....[51]....
        /*0454*/ 	.word	0x00002130
        /*0458*/ 	.word	0x000000ff
        /*045c*/ 	.word	0x00000040
        /*0460*/ 	.short	0x010a
        /*0462*/ 	.byte	0x05
	.zero		1


	//   ....[52]....
        /*0464*/ 	.word	0x00002270
        /*0468*/ 	.word	0x00000003
        /*046c*/ 	.word	0x000000d0
        /*0470*/ 	.short	0x010a
        /*0472*/ 	.byte	0xff
	.zero		1


	//   ....[53]....
        /*0474*/ 	.word	0x000023c0
        /*0478*/ 	.word	0x00000000
        /*047c*/ 	.word	0x00000000
        /*0480*/ 	.short	0x0101
        /*0482*/ 	.byte	0xff
	.zero		1


	//   ....[54]....
        /*0484*/ 	.word	0x00002970
        /*0488*/ 	.word	0x000000ff
        /*048c*/ 	.word	0x00000000
        /*0490*/ 	.short	0x010a
        /*0492*/ 	.byte	0x04
	.zero		1


	//   ....[55]....
        /*0494*/ 	.word	0x00002a00
        /*0498*/ 	.word	0x000000ff
        /*049c*/ 	.word	0x00000000
        /*04a0*/ 	.short	0x010a
        /*04a2*/ 	.byte	0x05
	.zero		1


	//   ....[56]....
        /*04a4*/ 	.word	0x00002a90
        /*04a8*/ 	.word	0x000000ff
        /*04ac*/ 	.word	0x00000000
        /*04b0*/ 	.short	0x010a
        /*04b2*/ 	.byte	0x05
	.zero		1


	//   ....[57]....
        /*04b4*/ 	.word	0x00002b20
        /*04b8*/ 	.word	0x000000ff
        /*04bc*/ 	.word	0x00000000
        /*04c0*/ 	.short	0x010a
        /*04c2*/ 	.byte	0x05
	.zero		1


	//   ....[58]....
        /*04c4*/ 	.word	0x00002bb0
        /*04c8*/ 	.word	0x000000ff
        /*04cc*/ 	.word	0x00000000
        /*04d0*/ 	.short	0x010a
        /*04d2*/ 	.byte	0x05
	.zero		1


	//   ....[59]....
        /*04d4*/ 	.word	0x00002c40
        /*04d8*/ 	.word	0x000000ff
        /*04dc*/ 	.word	0x00000000
        /*04e0*/ 	.short	0x010a
        /*04e2*/ 	.byte	0x05
	.zero		1


	//   ....[60]....
        /*04e4*/ 	.word	0x00002cd0
        /*04e8*/ 	.word	0x000000ff
        /*04ec*/ 	.word	0x00000000
        /*04f0*/ 	.short	0x010a
        /*04f2*/ 	.byte	0x05
	.zero		1


	//   ....[61]....
        /*04f4*/ 	.word	0x00002d70
        /*04f8*/ 	.word	0x00000000
        /*04fc*/ 	.word	0x00000000
        /*0500*/ 	.short	0x010a
        /*0502*/ 	.byte	0xff
	.zero		1


	//   ....[62]....
        /*0504*/ 	.word	0x00002e90
        /*0508*/ 	.word	0x00000002
        /*050c*/ 	.word	0x00000130
        /*0510*/ 	.short	0x010a
        /*0512*/ 	.byte	0xff
	.zero		1


	//   ....[63]....
        /*0514*/ 	.word	0x00002ef0
        /*0518*/ 	.word	0x00000004
        /*051c*/ 	.word	0x00000000
        /*0520*/ 	.short	0x0101
        /*0522*/ 	.byte	0xff
	.zero		1


	//   ....[64]....
        /*0524*/ 	.word	0x00002f10
        /*0528*/ 	.word	0x000000ff
        /*052c*/ 	.word	0x000000e0
        /*0530*/ 	.short	0x010a
        /*0532*/ 	.byte	0x04
	.zero		1


	//   ....[65]....
        /*0534*/ 	.word	0x00003030
        /*0538*/ 	.word	0x00000002
        /*053c*/ 	.word	0x000000d0
        /*0540*/ 	.short	0x010a
        /*0542*/ 	.byte	0xff
	.zero		1


	//   ....[66]....
        /*0544*/ 	.word	0x00003140
        /*0548*/ 	.word	0x00000002
        /*054c*/ 	.word	0x00000000
        /*0550*/ 	.short	0x0101
        /*0552*/ 	.byte	0xff
	.zero		1


	//   ....[67]....
        /*0554*/ 	.word	0x000031d0
        /*0558*/ 	.word	0x000000ff
        /*055c*/ 	.word	0x000000e0
        /*0560*/ 	.short	0x0106
        /*0562*/ 	.byte	0x04
	.zero		1


	//   ....[68]....
        /*0564*/ 	.word	0x000031f0
        /*0568*/ 	.word	0x000000ff
        /*056c*/ 	.word	0x000000e0
        /*0570*/ 	.short	0x010a
        /*0572*/ 	.byte	0x04
	.zero		1


	//   ....[69]....
        /*0574*/ 	.word	0x00003280
        /*0578*/ 	.word	0x000000ff
        /*057c*/ 	.word	0x000000e0
        /*0580*/ 	.short	0x0106
        /*0582*/ 	.byte	0x07
	.zero		1


	//   ....[70]....
        /*0584*/ 	.word	0x000032c0
        /*0588*/ 	.word	0x00000000
        /*058c*/ 	.word	0x000000e0
        /*0590*/ 	.short	0x010a
        /*0592*/ 	.byte	0xff
	.zero		1


	//   ....[71]....
        /*0594*/ 	.word	0x00003500
        /*0598*/ 	.word	0x000000ff
        /*059c*/ 	.word	0x00000008
        /*05a0*/ 	.short	0x010a
        /*05a2*/ 	.byte	0x05
	.zero		1


	//   ....[72]....
        /*05a4*/ 	.word	0x00003520
        /*05a8*/ 	.word	0x000000ff
        /*05ac*/ 	.word	0x00000008
        /*05b0*/ 	.short	0x010a
        /*05b2*/ 	.byte	0x05
	.zero		1


	//   ....[73]....
        /*05b4*/ 	.word	0x000036b0
        /*05b8*/ 	.word	0x000000ff
        /*05bc*/ 	.word	0x00000008
        /*05c0*/ 	.short	0x010a
        /*05c2*/ 	.byte	0x05
	.zero		1


	//   ....[74]....
        /*05c4*/ 	.word	0x000036d0
        /*05c8*/ 	.word	0x000000ff
        /*05cc*/ 	.word	0x00000008
        /*05d0*/ 	.short	0x010a
        /*05d2*/ 	.byte	0x05
	.zero		1


	//   ....[75]....
        /*05d4*/ 	.word	0x00003790
        /*05d8*/ 	.word	0x000000ff
        /*05dc*/ 	.word	0x00000000
        /*05e0*/ 	.short	0x0101
        /*05e2*/ 	.byte	0x04
	.zero		1


	//   ....[76]....
        /*05e4*/ 	.word	0x00003ad0
        /*05e8*/ 	.word	0x00000000
        /*05ec*/ 	.word	0x000000d0
        /*05f0*/ 	.short	0x010a
        /*05f2*/ 	.byte	0xff
	.zero		1


	//   ....[77]....
        /*05f4*/ 	.word	0x00003b90
        /*05f8*/ 	.word	0x00000000
        /*05fc*/ 	.word	0x00000000
        /*0600*/ 	.short	0x0101
        /*0602*/ 	.byte	0xff
	.zero		1


	//   ....[78]....
        /*0604*/ 	.word	0x00003c50
        /*0608*/ 	.word	0x000000ff
        /*060c*/ 	.word	0x00000000
        /*0610*/ 	.short	0x010a
        /*0612*/ 	.byte	0x04
	.zero		1


	//   ....[79]....
        /*0614*/ 	.word	0x00003c60
        /*0618*/ 	.word	0x000000ff
        /*061c*/ 	.word	0x00000110
        /*0620*/ 	.short	0x010a
        /*0622*/ 	.byte	0x1f
	.zero		1


	//   ....[80]....
        /*0624*/ 	.word	0x00003d10
        /*0628*/ 	.word	0x000000ff
        /*062c*/ 	.word	0x00000000
        /*0630*/ 	.short	0x010a
        /*0632*/ 	.byte	0x05
	.zero		1


	//   ....[81]....
        /*0634*/ 	.word	0x00003e40
        /*0638*/ 	.word	0x000000ff
        /*063c*/ 	.word	0x00000000
        /*0640*/ 	.short	0x010a
        /*0642*/ 	.byte	0x04
	.zero		1


	//   ....[82]....
        /*0644*/ 	.word	0x00004140
        /*0648*/ 	.word	0x000000ff
        /*064c*/ 	.word	0x00000000
        /*0650*/ 	.short	0x010a
        /*0652*/ 	.byte	0x04
	.zero		1


	//   ....[83]....
        /*0654*/ 	.word	0x000041d0
        /*0658*/ 	.word	0x000000ff
        /*065c*/ 	.word	0x00000000
        /*0660*/ 	.short	0x010a
        /*0662*/ 	.byte	0x05
	.zero		1


	//   ....[84]....
        /*0664*/ 	.word	0x00004260
        /*0668*/ 	.word	0x000000ff
        /*066c*/ 	.word	0x00000000
        /*0670*/ 	.short	0x010a
        /*0672*/ 	.byte	0x05
	.zero		1


	//   ....[85]....
        /*0674*/ 	.word	0x00004300
        /*0678*/ 	.word	0x00000000
        /*067c*/ 	.word	0x00000000
        /*0680*/ 	.short	0x010a
        /*0682*/ 	.byte	0xff
	.zero		1


	//   ....[86]....
        /*0684*/ 	.word	0x00004340
        /*0688*/ 	.word	0x00000000
        /*068c*/ 	.word	0x00000000
        /*0690*/ 	.short	0x010a
        /*0692*/ 	.byte	0xff
	.zero		1


	//   ....[87]....
        /*0694*/ 	.word	0x000043b0
        /*0698*/ 	.word	0x000000ff
        /*069c*/ 	.word	0x00000000
        /*06a0*/ 	.short	0x0101
        /*06a2*/ 	.byte	0x04
	.zero		1


	//   ....[88]....
        /*06a4*/ 	.word	0x000043f0
        /*06a8*/ 	.word	0x000000ff
        /*06ac*/ 	.word	0x00000150
        /*06b0*/ 	.short	0x010a
        /*06b2*/ 	.byte	0x1a
	.zero		1


	//   ....[89]....
        /*06b4*/ 	.word	0x00004440
        /*06b8*/ 	.word	0x000000ff
        /*06bc*/ 	.word	0x00000000
        /*06c0*/ 	.short	0x0101
        /*06c2*/ 	.byte	0x04
	.zero		1


	//   ....[90]....
        /*06c4*/ 	.word	0x00004910
        /*06c8*/ 	.word	0x0000000c
        /*06cc*/ 	.word	0x000000d0
        /*06d0*/ 	.short	0x010a
        /*06d2*/ 	.byte	0xff
	.zero		1


	//   ....[91]....
        /*06d4*/ 	.word	0x00004a80
        /*06d8*/ 	.word	0x00000000
        /*06dc*/ 	.word	0x00000000
        /*06e0*/ 	.short	0x0101
        /*06e2*/ 	.byte	0xff
	.zero		1


	//   ....[92]....
        /*06e4*/ 	.word	0x00004f10
        /*06e8*/ 	.word	0x000000ff
        /*06ec*/ 	.word	0x000000c8
        /*06f0*/ 	.short	0x010a
        /*06f2*/ 	.byte	0x15
	.zero		1


	//   ....[93]....
        /*06f4*/ 	.word	0x00005090
        /*06f8*/ 	.word	0x000000ff
        /*06fc*/ 	.word	0x000000a0
        /*0700*/ 	.short	0x010a
        /*0702*/ 	.byte	0x15
	.zero		1


	//   ....[94]....
        /*0704*/ 	.word	0x00005280
        /*0708*/ 	.word	0x000000ff
        /*070c*/ 	.word	0x00000080
        /*0710*/ 	.short	0x010b
        /*0712*/ 	.byte	0x15
	.zero		1


	//   ....[95]....
        /*0714*/ 	.word	0x00005290
        /*0718*/ 	.word	0x000000ff
        /*071c*/ 	.word	0x00000000
        /*0720*/ 	.short	0x0101
        /*0722*/ 	.byte	0x2e
	.zero		1


	//   ....[96]....
        /*0724*/ 	.word	0x000052a0
        /*0728*/ 	.word	0x000000ff
        /*072c*/ 	.word	0x000000a8
        /*0730*/ 	.short	0x010a
        /*0732*/ 	.byte	0x15
	.zero		1


	//   ....[97]....
        /*0734*/ 	.word	0x00005450
        /*0738*/ 	.word	0x000000ff
        /*073c*/ 	.word	0x00000088
        /*0740*/ 	.short	0x010b
        /*0742*/ 	.byte	0x15
	.zero		1


	//   ....[98]....
        /*0744*/ 	.word	0x00005460
        /*0748*/ 	.word	0x000000ff
        /*074c*/ 	.word	0x00000000
        /*0750*/ 	.short	0x0101
        /*0752*/ 	.byte	0x27
	.zero		1


	//   ....[99]....
        /*0754*/ 	.word	0x00005470
        /*0758*/ 	.word	0x000000ff
        /*075c*/ 	.word	0x000000b0
        /*0760*/ 	.short	0x010a
        /*0762*/ 	.byte	0x15
	.zero		1


	//   ....[100]....
        /*0764*/ 	.word	0x00005620
        /*0768*/ 	.word	0x000000ff
        /*076c*/ 	.word	0x00000090
        /*0770*/ 	.short	0x010b
        /*0772*/ 	.byte	0x15
	.zero		1


	//   ....[101]....
        /*0774*/ 	.word	0x00005630
        /*0778*/ 	.word	0x000000ff
        /*077c*/ 	.word	0x00000000
        /*0780*/ 	.short	0x0101
        /*0782*/ 	.byte	0x26
	.zero		1


	//   ....[102]....
        /*0784*/ 	.word	0x00005640
        /*0788*/ 	.word	0x000000ff
        /*078c*/ 	.word	0x000000b8
        /*0790*/ 	.short	0x010a
        /*0792*/ 	.byte	0x15
	.zero		1


	//   ....[103]....
        /*0794*/ 	.word	0x00005880
        /*0798*/ 	.word	0x000000ff
        /*079c*/ 	.word	0x00000098
        /*07a0*/ 	.short	0x010b
        /*07a2*/ 	.byte	0x15
	.zero		1


	//   ....[104]....
        /*07a4*/ 	.word	0x00005890
        /*07a8*/ 	.word	0x000000ff
        /*07ac*/ 	.word	0x00000000
        /*07b0*/ 	.short	0x0101
        /*07b2*/ 	.byte	0x25
	.zero		1


	//   ....[105]....
        /*07b4*/ 	.word	0x000058d0
        /*07b8*/ 	.word	0x000000ff
        /*07bc*/ 	.word	0x000000a0
        /*07c0*/ 	.short	0x010a
        /*07c2*/ 	.byte	0x15
	.zero		1


	//   ....[106]....
        /*07c4*/ 	.word	0x000058f0
        /*07c8*/ 	.word	0x000000ff
        /*07cc*/ 	.word	0x000000a8
        /*07d0*/ 	.short	0x010a
        /*07d2*/ 	.byte	0x15
	.zero		1


	//   ....[107]....
        /*07d4*/ 	.word	0x00005910
        /*07d8*/ 	.word	0x000000ff
        /*07dc*/ 	.word	0x000000b0
        /*07e0*/ 	.short	0x010a
        /*07e2*/ 	.byte	0x15
	.zero		1


	//   ....[108]....
        /*07e4*/ 	.word	0x00005950
        /*07e8*/ 	.word	0x00000000
        /*07ec*/ 	.word	0x000000b8
        /*07f0*/ 	.short	0x010a
        /*07f2*/ 	.byte	0xff
	.zero		1


	//   ....[109]....
        /*07f4*/ 	.word	0x00005c70
        /*07f8*/ 	.word	0x00000003
        /*07fc*/ 	.word	0x000000d0
        /*0800*/ 	.short	0x010a
        /*0802*/ 	.byte	0xff
	.zero		1


	//   ....[110]....
        /*0804*/ 	.word	0x00005df0
        /*0808*/ 	.word	0x00000000
        /*080c*/ 	.word	0x00000000
        /*0810*/ 	.short	0x0101
        /*0812*/ 	.byte	0xff
	.zero		1


	//   ....[111]....
        /*0814*/ 	.word	0x00006910
        /*0818*/ 	.word	0x00000005
        /*081c*/ 	.word	0x00000080
        /*0820*/ 	.short	0x010a
        /*0822*/ 	.byte	0xff
	.zero		1


	//   ....[112]....
        /*0824*/ 	.word	0x00006950
        /*0828*/ 	.word	0x0000005a
        /*082c*/ 	.word	0x000000f0
        /*0830*/ 	.short	0x010a
        /*0832*/ 	.byte	0xff
	.zero		1


	//   ....[113]....
        /*0834*/ 	.word	0x00006a90
        /*0838*/ 	.word	0x00000005
        /*083c*/ 	.word	0x00000080
        /*0840*/ 	.short	0x010a
        /*0842*/ 	.byte	0xff
	.zero		1


	//   ....[114]....
        /*0844*/ 	.word	0x00006bc0
        /*0848*/ 	.word	0x00000000
        /*084c*/ 	.word	0x00000000
        /*0850*/ 	.short	0x0101
        /*0852*/ 	.byte	0xff
	.zero		1


	//   ....[115]....
        /*0854*/ 	.word	0x00006c20
        /*0858*/ 	.word	0x0000005a
        /*085c*/ 	.word	0x000000f0
        /*0860*/ 	.short	0x010a
        /*0862*/ 	.byte	0xff
	.zero		1


	//   ....[116]....
        /*0864*/ 	.word	0x000077c0
        /*0868*/ 	.word	0x00000067
        /*086c*/ 	.word	0x00000080
        /*0870*/ 	.short	0x010a
        /*0872*/ 	.byte	0xff
	.zero		1


	//   ....[117]....
        /*0874*/ 	.word	0x00007890
        /*0878*/ 	.word	0x00000067
        /*087c*/ 	.word	0x00000080
        /*0880*/ 	.short	0x010a
        /*0882*/ 	.byte	0xff
	.zero		1


	//   ....[118]....
        /*0884*/ 	.word	0x000079c0
        /*0888*/ 	.word	0x00000000
        /*088c*/ 	.word	0x00000000
        /*0890*/ 	.short	0x0101
        /*0892*/ 	.byte	0xff
	.zero		1


	//   ....[119]....
        /*0894*/ 	.word	0x00008550
        /*0898*/ 	.word	0x00000067
        /*089c*/ 	.word	0x00000080
        /*08a0*/ 	.short	0x010a
        /*08a2*/ 	.byte	0xff
	.zero		1


	//   ....[120]....
        /*08a4*/ 	.word	0x00008620
        /*08a8*/ 	.word	0x00000067
        /*08ac*/ 	.word	0x00000080
        /*08b0*/ 	.short	0x010a
        /*08b2*/ 	.byte	0xff
	.zero		1


	//   ....[121]....
        /*08b4*/ 	.word	0x00008750
        /*08b8*/ 	.word	0x00000000
        /*08bc*/ 	.word	0x00000000
        /*08c0*/ 	.short	0x0101
        /*08c2*/ 	.byte	0xff
	.zero		1


	//   ....[122]....
        /*08c4*/ 	.word	0x00009300
        /*08c8*/ 	.word	0x00000066
        /*08cc*/ 	.word	0x00000080
        /*08d0*/ 	.short	0x010a
        /*08d2*/ 	.byte	0xff
	.zero		1


	//   ....[123]....
        /*08d4*/ 	.word	0x000093d0
        /*08d8*/ 	.word	0x00000066
        /*08dc*/ 	.word	0x00000080
        /*08e0*/ 	.short	0x010a
        /*08e2*/ 	.byte	0xff
	.zero		1


	//   ....[124]....
        /*08e4*/ 	.word	0x00009500
        /*08e8*/ 	.word	0x00000000
        /*08ec*/ 	.word	0x00000000
        /*08f0*/ 	.short	0x0101
        /*08f2*/ 	.byte	0xff
	.zero		1


	//   ....[125]....
        /*08f4*/ 	.word	0x000097e0
        /*08f8*/ 	.word	0x0000005a
        /*08fc*/ 	.word	0x00000000
        /*0900*/ 	.short	0x0101
        /*0902*/ 	.byte	0xff
	.zero		1


	//   ....[126]....
        /*0904*/ 	.word	0x0000a1a0
        /*0908*/ 	.word	0x00000000
        /*090c*/ 	.word	0x00000140
        /*0910*/ 	.short	0x010a
        /*0912*/ 	.byte	0xff
	.zero		1


	//   ....[127]....
        /*0914*/ 	.word	0x0000a200
        /*0918*/ 	.word	0x00000000
        /*091c*/ 	.word	0x00000040
        /*0920*/ 	.short	0x010a
        /*0922*/ 	.byte	0xff
	.zero		1


	//   ....[128]....
        /*0924*/ 	.word	0x0000a260
        /*0928*/ 	.word	0x00000000
        /*092c*/ 	.word	0x00000040
        /*0930*/ 	.short	0x010a
        /*0932*/ 	.byte	0xff
	.zero		1


	//   ....[129]....
        /*0934*/ 	.word	0x0000a2b0
        /*0938*/ 	.word	0x00000003
        /*093c*/ 	.word	0x000000d0
        /*0940*/ 	.short	0x010a
        /*0942*/ 	.byte	0xff
	.zero		1


	//   ....[130]....
        /*0944*/ 	.word	0x0000a310
        /*0948*/ 	.word	0x00000000
        /*094c*/ 	.word	0x00000000
        /*0950*/ 	.short	0x010a
        /*0952*/ 	.byte	0xff
	.zero		1


	//   ....[131]....
        /*0954*/ 	.word	0x0000a370
        /*0958*/ 	.word	0x00000000
        /*095c*/ 	.word	0x00000000
        /*0960*/ 	.short	0x010a
        /*0962*/ 	.byte	0xff
	.zero		1


	//   ....[132]....
        /*0964*/ 	.word	0x0000a3d0
        /*0968*/ 	.word	0x00000000
        /*096c*/ 	.word	0x00000000
        /*0970*/ 	.short	0x010a
        /*0972*/ 	.byte	0xff
	.zero		1


	//   ....[133]....
        /*0974*/ 	.word	0x0000a430
        /*0978*/ 	.word	0x00000000
        /*097c*/ 	.word	0x00000000
        /*0980*/ 	.short	0x010a
        /*0982*/ 	.byte	0xff
	.zero		1


	//   ....[134]....
        /*0984*/ 	.word	0x0000a490
        /*0988*/ 	.word	0x00000000
        /*098c*/ 	.word	0x00000000
        /*0990*/ 	.short	0x010a
        /*0992*/ 	.byte	0xff
	.zero		1


	//   ....[135]....
        /*0994*/ 	.word	0x0000a4f0
        /*0998*/ 	.word	0x00000000
        /*099c*/ 	.word	0x00000000
        /*09a0*/ 	.short	0x010a
        /*09a2*/ 	.byte	0xff
	.zero		1


	//   ....[136]....
        /*09a4*/ 	.word	0x0000a550
        /*09a8*/ 	.word	0x00000000
        /*09ac*/ 	.word	0x00000000
        /*09b0*/ 	.short	0x010a
        /*09b2*/ 	.byte	0xff
	.zero		1


	//   ....[137]....
        /*09b4*/ 	.word	0x0000a5a0
        /*09b8*/ 	.word	0x00000002
        /*09bc*/ 	.word	0x00000130
        /*09c0*/ 	.short	0x010a
        /*09c2*/ 	.byte	0xff
	.zero		1


	//   ....[138]....
        /*09c4*/ 	.word	0x0000a600
        /*09c8*/ 	.word	0x00000002
        /*09cc*/ 	.word	0x000000e0
        /*09d0*/ 	.short	0x010a
        /*09d2*/ 	.byte	0xff
	.zero		1


	//   ....[139]....
        /*09d4*/ 	.word	0x0000a650
        /*09d8*/ 	.word	0x00000002
        /*09dc*/ 	.word	0x000000d0
        /*09e0*/ 	.short	0x010a
        /*09e2*/ 	.byte	0xff
	.zero		1


	//   ....[140]....
        /*09e4*/ 	.word	0x0000a6b0
        /*09e8*/ 	.word	0x00000000
        /*09ec*/ 	.word	0x000000e0
        /*09f0*/ 	.short	0x010a
        /*09f2*/ 	.byte	0xff
	.zero		1


	//   ....[141]....
        /*09f4*/ 	.word	0x0000a710
        /*09f8*/ 	.word	0x00000000
        /*09fc*/ 	.word	0x00000008
        /*0a00*/ 	.short	0x010a
        /*0a02*/ 	.byte	0xff
	.zero		1


	//   ....[142]....
        /*0a04*/ 	.word	0x0000a7f0
        /*0a08*/ 	.word	0x00000000
        /*0a0c*/ 	.word	0x00000008
        /*0a10*/ 	.short	0x010a
        /*0a12*/ 	.byte	0xff
	.zero		1


	//   ....[143]....
        /*0a14*/ 	.word	0x0000a840
        /*0a18*/ 	.word	0x00000000
        /*0a1c*/ 	.word	0x000000d0
        /*0a20*/ 	.short	0x010a
        /*0a22*/ 	.byte	0xff
	.zero		1


	//   ....[144]....
        /*0a24*/ 	.word	0x0000a8a0
        /*0a28*/ 	.word	0x00000000
        /*0a2c*/ 	.word	0x00000110
        /*0a30*/ 	.short	0x010a
        /*0a32*/ 	.byte	0xff
	.zero		1


	//   ....[145]....
        /*0a34*/ 	.word	0x0000a900
        /*0a38*/ 	.word	0x00000000
        /*0a3c*/ 	.word	0x00000000
        /*0a40*/ 	.short	0x010a
        /*0a42*/ 	.byte	0xff
	.zero		1


	//   ....[146]....
        /*0a44*/ 	.word	0x0000a960
        /*0a48*/ 	.word	0x00000000
        /*0a4c*/ 	.word	0x00000000
        /*0a50*/ 	.short	0x010a
        /*0a52*/ 	.byte	0xff
	.zero		1


	//   ....[147]....
        /*0a54*/ 	.word	0x0000a9c0
        /*0a58*/ 	.word	0x00000000
        /*0a5c*/ 	.word	0x00000000
        /*0a60*/ 	.short	0x010a
        /*0a62*/ 	.byte	0xff
	.zero		1


	//   ....[148]....
        /*0a64*/ 	.word	0x0000aa20
        /*0a68*/ 	.word	0x00000000
        /*0a6c*/ 	.word	0x00000000
        /*0a70*/ 	.short	0x010a
        /*0a72*/ 	.byte	0xff
	.zero		1


	//   ....[149]....
        /*0a74*/ 	.word	0x0000aa80
        /*0a78*/ 	.word	0x00000000
        /*0a7c*/ 	.word	0x00000150
        /*0a80*/ 	.short	0x010a
        /*0a82*/ 	.byte	0xff
	.zero		1


	//   ....[150]....
        /*0a84*/ 	.word	0x0000aad0
        /*0a88*/ 	.word	0x0000000c
        /*0a8c*/ 	.word	0x000000d0
        /*0a90*/ 	.short	0x010a
        /*0a92*/ 	.byte	0xff
	.zero		1


	//   ....[151]....
        /*0a94*/ 	.word	0x0000ab30
        /*0a98*/ 	.word	0x00000000
        /*0a9c*/ 	.word	0x000000c8
        /*0aa0*/ 	.short	0x010a
        /*0aa2*/ 	.byte	0xff
	.zero		1


	//   ....[152]....
        /*0aa4*/ 	.word	0x0000ab90
        /*0aa8*/ 	.word	0x00000000
        /*0aac*/ 	.word	0x000000a0
        /*0ab0*/ 	.short	0x010a
        /*0ab2*/ 	.byte	0xff
	.zero		1


	//   ....[153]....
        /*0ab4*/ 	.word	0x0000abf0
        /*0ab8*/ 	.word	0x00000000
        /*0abc*/ 	.word	0x000000a8
        /*0ac0*/ 	.short	0x010a
        /*0ac2*/ 	.byte	0xff
	.zero		1


	//   ....[154]....
        /*0ac4*/ 	.word	0x0000ac50
        /*0ac8*/ 	.word	0x00000000
        /*0acc*/ 	.word	0x000000b0
        /*0ad0*/ 	.short	0x010a
        /*0ad2*/ 	.byte	0xff
	.zero		1


	//   ....[155]....
        /*0ad4*/ 	.word	0x0000acb0
        /*0ad8*/ 	.word	0x00000000
        /*0adc*/ 	.word	0x000000b8
        /*0ae0*/ 	.short	0x010a
        /*0ae2*/ 	.byte	0xff
	.zero		1


	//   ....[156]....
        /*0ae4*/ 	.word	0x0000ad10
        /*0ae8*/ 	.word	0x00000000
        /*0aec*/ 	.word	0x000000a0
        /*0af0*/ 	.short	0x010a
        /*0af2*/ 	.byte	0xff
	.zero		1


	//   ....[157]....
        /*0af4*/ 	.word	0x0000ad70
        /*0af8*/ 	.word	0x00000000
        /*0afc*/ 	.word	0x000000a8
        /*0b00*/ 	.short	0x010a
        /*0b02*/ 	.byte	0xff
	.zero		1


	//   ....[158]....
        /*0b04*/ 	.word	0x0000add0
        /*0b08*/ 	.word	0x00000000
        /*0b0c*/ 	.word	0x000000b0
        /*0b10*/ 	.short	0x010a
        /*0b12*/ 	.byte	0xff
	.zero		1


	//   ....[159]....
        /*0b14*/ 	.word	0x0000ae20
        /*0b18*/ 	.word	0x00000003
        /*0b1c*/ 	.word	0x000000d0
        /*0b20*/ 	.short	0x010a
        /*0b22*/ 	.byte	0xff
	.zero		1


	//   ....[160]....
        /*0b24*/ 	.word	0x0000ae70
        /*0b28*/ 	.word	0x00000005
        /*0b2c*/ 	.word	0x00000080
        /*0b30*/ 	.short	0x010a
        /*0b32*/ 	.byte	0xff
	.zero		1


	//   ....[161]....
        /*0b34*/ 	.word	0x0000aec0
        /*0b38*/ 	.word	0x0000005a
        /*0b3c*/ 	.word	0x000000f0
        /*0b40*/ 	.short	0x010a
        /*0b42*/ 	.byte	0xff
	.zero		1


	//   ....[162]....
        /*0b44*/ 	.word	0x0000af10
        /*0b48*/ 	.word	0x00000067
        /*0b4c*/ 	.word	0x00000080
        /*0b50*/ 	.short	0x010a
        /*0b52*/ 	.byte	0xff
	.zero		1


	//   ....[163]....
        /*0b54*/ 	.word	0x0000af60
        /*0b58*/ 	.word	0x00000067
        /*0b5c*/ 	.word	0x00000080
        /*0b60*/ 	.short	0x010a
        /*0b62*/ 	.byte	0xff
	.zero		1


	//   ....[164]....
        /*0b64*/ 	.word	0x0000afb0
        /*0b68*/ 	.word	0x00000066
        /*0b6c*/ 	.word	0x00000080
        /*0b70*/ 	.short	0x010a
        /*0b72*/ 	.byte	0xff
	.zero		1


	//----- nvinfo : EIATTR_NUM_MBARRIERS
	.align		4
.L_48:
        /*0b74*/ 	.byte	0x03, 0x38
        /*0b76*/ 	.short	0x002b


	//----- nvinfo : EIATTR_EXIT_INSTR_OFFSETS
	.align		4
        /*0b78*/ 	.byte	0x04, 0x1c
        /*0b7a*/ 	.short	(.L_50 - .L_49)


	//   ....[0]....
.L_49:
        /*0b7c*/ 	.word	0x00002da0


	//   ....[1]....
        /*0b80*/ 	.word	0x00003290


	//   ....[2]....
        /*0b84*/ 	.word	0x000032f0


	//   ....[3]....
        /*0b88*/ 	.word	0x00004670


	//   ....[4]....
        /*0b8c*/ 	.word	0x00005980


	//   ....[5]....
        /*0b90*/ 	.word	0x000059c0


	//   ....[6]....
        /*0b94*/ 	.word	0x0000a190


	//----- nvinfo : EIATTR_MAX_THREADS
	.align		4
.L_50:
        /*0b98*/ 	.byte	0x04, 0x05
        /*0b9a*/ 	.short	(.L_52 - .L_51)
.L_51:
        /*0b9c*/ 	.word	0x00000100
        /*0ba0*/ 	.word	0x00000001
        /*0ba4*/ 	.word	0x00000001


	//----- nvinfo : EIATTR_CRS_STACK_SIZE
	.align		4
.L_52:
        /*0ba8*/ 	.byte	0x04, 0x1e
        /*0baa*/ 	.short	(.L_54 - .L_53)
.L_53:
        /*0bac*/ 	.word	0x00000000


	//----- nvinfo : EIATTR_CBANK_PARAM_SIZE
	.align		4
.L_54:
        /*0bb0*/ 	.byte	0x03, 0x19
        /*0bb2*/ 	.short	0x0800


	//----- nvinfo : EIATTR_PARAM_CBANK
	.align		4
        /*0bb4*/ 	.byte	0x04, 0x0a
        /*0bb6*/ 	.short	(.L_56 - .L_55)
	.align		4
.L_55:
        /*0bb8*/ 	.word	index@(.nv.constant0._ZN7cutlass13device_kernelINS_4gemm6kernel13GemmUniversalIN4cute5tupleIJiiiiEEENS1_10collective13CollectiveMmaINS1_35MainloopSm100TmaUmmaWarpSpecializedILi8ELi2ELi4ENS5_IJNS4_1CILi2EEESB_NSA_ILi1EEEEEEEENS5_IJNSA_ILi128EEENSA_ILi256EEESF_EEENS_12float_e4m3_tENS5_IJlSC_lEEESI_SJ_NS4_8TiledMMAINS4_8MMA_AtomIJNS4_10MMA_TraitsINS4_25SM100_MMA_F8F6F4_2x1SM_SSEJSI_SI_fSF_SG_NS4_17integral_constantINS4_4UMMA5MajorELSQ_0EEESR_NSO_INSP_7ScaleInELSS_0EEEST_EEEEEENS4_6LayoutINS5_IJSC_SC_SC_EEENS5_IJNSA_ILi0EEESY_SY_EEEEENS5_IJNS4_10UnderscoreES11_S11_EEEEENS4_28SM100_TMA_2SM_LOAD_MULTICASTENS4_14ComposedLayoutINS4_7SwizzleILi3ELi4ELi3EEENS4_18smem_ptr_flag_bitsILi8EEENSW_INS5_IJNSA_ILi8EEESF_EEENS5_IJSF_SC_EEEEEEEvNS4_8identityENS4_18SM100_TMA_2SM_LOADES1E_vS1F_EENS_8epilogue10collective18CollectiveEpilogueINS1I_23Sm100TmaWarpSpecializedILi4ELi2ELi32ELb0ELb0EEEJNS5_IJNSA_ILi64EEESG_SF_EEENS5_IJNSW_IS1N_SC_EENSW_INS5_IJNSA_ILi32EEESB_EEENS5_IJSC_SF_EEEEEEEESI_SJ_SI_SJ_NS1I_6fusion15FusionCallbacksIS1M_NS1V_17LinearCombinationISI_fSI_fLNS_15FloatRoundStyleE2EEES1O_S1U_JEEENS4_5SM1004TMEM4LOAD26SM100_TMEM_LOAD_32dp32b32xENS4_13SM90_TMA_LOADENS15_INS16_ILi1ELi4ELi3EEES19_NSW_INS5_IJS1A_S1Q_EEENS5_IJS1Q_SC_EEEEEEENS4_39AutoVectorizingCopyWithAssumedAlignmentILi128EEENS4_14SM90_TMA_STOREES2A_S2C_S2C_EEEvvEEEEvNT_6ParamsE)
        /*0bbc*/ 	.short	0x0380
        /*0bbe*/ 	.short	0x0800


	//----- nvinfo : EIATTR_SW_WAR
	.align		4
.L_56:
        /*0bc0*/ 	.byte	0x04, 0x36
        /*0bc2*/ 	.short	(.L_58 - .L_57)
.L_57:
        /*0bc4*/ 	.word	0x00000008
.L_58:


//--------------------- .nv.callgraph             --------------------------
	.section	.nv.callgraph,"",@"SHT_CUDA_CALLGRAPH"
	.align	4
	.sectionentsize	8
	.align		4
        /*0000*/ 	.word	0x00000000
	.align		4
        /*0004*/ 	.word	0xffffffff
	.align		4
        /*0008*/ 	.word	index@(_ZN7cutlass13device_kernelINS_4gemm6kernel13GemmUniversalIN4cute5tupleIJiiiiEEENS1_10collective13CollectiveMmaINS1_35MainloopSm100TmaUmmaWarpSpecializedILi8ELi2ELi4ENS5_IJNS4_1CILi2EEESB_NSA_ILi1EEEEEEEENS5_IJNSA_ILi128EEENSA_ILi256EEESF_EEENS_12float_e4m3_tENS5_IJlSC_lEEESI_SJ_NS4_8TiledMMAINS4_8MMA_AtomIJNS4_10MMA_TraitsINS4_25SM100_MMA_F8F6F4_2x1SM_SSEJSI_SI_fSF_SG_NS4_17integral_constantINS4_4UMMA5MajorELSQ_0EEESR_NSO_INSP_7ScaleInELSS_0EEEST_EEEEEENS4_6LayoutINS5_IJSC_SC_SC_EEENS5_IJNSA_ILi0EEESY_SY_EEEEENS5_IJNS4_10UnderscoreES11_S11_EEEEENS4_28SM100_TMA_2SM_LOAD_MULTICASTENS4_14ComposedLayoutINS4_7SwizzleILi3ELi4ELi3EEENS4_18smem_ptr_flag_bitsILi8EEENSW_INS5_IJNSA_ILi8EEESF_EEENS5_IJSF_SC_EEEEEEEvNS4_8identityENS4_18SM100_TMA_2SM_LOADES1E_vS1F_EENS_8epilogue10collective18CollectiveEpilogueINS1I_23Sm100TmaWarpSpecializedILi4ELi2ELi32ELb0ELb0EEEJNS5_IJNSA_ILi64EEESG_SF_EEENS5_IJNSW_IS1N_SC_EENSW_INS5_IJNSA_ILi32EEESB_EEENS5_IJSC_SF_EEEEEEEESI_SJ_SI_SJ_NS1I_6fusion15FusionCallbacksIS1M_NS1V_17LinearCombinationISI_fSI_fLNS_15FloatRoundStyleE2EEES1O_S1U_JEEENS4_5SM1004TMEM4LOAD26SM100_TMEM_LOAD_32dp32b32xENS4_13SM90_TMA_LOADENS15_INS16_ILi1ELi4ELi3EEES19_NSW_INS5_IJS1A_S1Q_EEENS5_IJS1Q_SC_EEEEEEENS4_39AutoVectorizingCopyWithAssumedAlignmentILi128EEENS4_14SM90_TMA_STOREES2A_S2C_S2C_EEEvvEEEEvNT_6ParamsE)
	.align		4
        /*000c*/ 	.word	index@(__assertfail)
	.align		4
        /*0010*/ 	.word	0x00000000
	.align		4
        /*0014*/ 	.word	0xfffffffe
	.align		4
        /*0018*/ 	.word	0x00000000
	.align		4
        /*001c*/ 	.word	0xfffffffd
	.align		4
        /*0020*/ 	.word	0x00000000
	.align		4
        /*0024*/ 	.word	0xfffffffc


//--------------------- .nv.constant4             --------------------------
	.section	.nv.constant4,"a",@progbits
	.align	8
	.align		8
.nv.constant4:
        /*0000*/ 	.dword	__assertfail
	.align		8
        /*0008*/ 	.dword	__unnamed_1
	.align		8
        /*0010*/ 	.dword	__unnamed_2
	.align		8
        /*0018*/ 	.dword	__unnamed_3
	.align		8
        /*0020*/ 	.dword	_ZN40_INTERNAL_9fdff0a0_4_k_cu_24b92ae2_319154cuda3std3__45__cpo5beginE
	.align		8
        /*0028*/ 	.dword	_ZN40_INTERNAL_9fdff0a0_4_k_cu_24b92ae2_319154cuda3std3__45__cpo3endE
	.align		8
        /*0030*/ 	.dword	_ZN40_INTERNAL_9fdff0a0_4_k_cu_24b92ae2_319154cuda3std3__45__cpo6cbeginE
	.align		8
        /*0038*/ 	.dword	_ZN40_INTERNAL_9fdff0a0_4_k_cu_24b92ae2_319154cuda3std3__45__cpo4cendE
	.align		8
        /*0040*/ 	.dword	_ZN40_INTERNAL_9fdff0a0_4_k_cu_24b92ae2_319154cuda3std3__442_GLOBAL__N__9fdff0a0_4_k_cu_24b92ae2_319156ignoreE
	.align		8
        /*0048*/ 	.dword	_ZN40_INTERNAL_9fdff0a0_4_k_cu_24b92ae2_319154cuda3std3__419piecewise_constructE
	.align		8
        /*0050*/ 	.dword	_ZN40_INTERNAL_9fdff0a0_4_k_cu_24b92ae2_319154cuda3std3__48in_placeE
	.align		8
        /*0058*/ 	.dword	_ZN40_INTERNAL_9fdff0a0_4_k_cu_24b92ae2_319154cuda3std6ranges3__45__cpo4swapE
	.align		8
        /*0060*/ 	.dword	_ZN40_INTERNAL_9fdff0a0_4_k_cu_24b92ae2_319154cuda3std6ranges3__45__cpo9iter_moveE
	.align		8
        /*0068*/ 	.dword	_ZN40_INTERNAL_9fdff0a0_4_k_cu_24b92ae2_319154cute7productE
	.align		8
        /*0070*/ 	.dword	_ZN40_INTERNAL_9fdff0a0_4_k_cu_24b92ae2_319154cute1_E
	.align		8
        /*0078*/ 	.dword	$str$25
	.align		8
        /*0080*/ 	.dword	$str$26
	.align		8
        /*0088*/ 	.dword	$str$27
	.align		8
        /*0090*/ 	.dword	$str$28


//--------------------- .text._ZN7cutlass13device_kernelINS_4gemm6kernel13GemmUniversalIN4cute5tupleIJiiiiEEENS1_10collective13CollectiveMmaINS1_35MainloopSm100TmaUmmaWarpSpecializedILi8ELi2ELi4ENS5_IJNS4_1CILi2EEESB_NSA_ILi1EEEEEEEENS5_IJNSA_ILi128EEENSA_ILi256EEESF_EEENS_12float_e4m3_tENS5_IJlSC_lEEESI_SJ_NS4_8TiledMMAINS4_8MMA_AtomIJNS4_10MMA_TraitsINS4_25SM100_MMA_F8F6F4_2x1SM_SSEJSI_SI_fSF_SG_NS4_17integral_constantINS4_4UMMA5MajorELSQ_0EEESR_NSO_INSP_7ScaleInELSS_0EEEST_EEEEEENS4_6LayoutINS5_IJSC_SC_SC_EEENS5_IJNSA_ILi0EEESY_SY_EEEEENS5_IJNS4_10UnderscoreES11_S11_EEEEENS4_28SM100_TMA_2SM_LOAD_MULTICASTENS4_14ComposedLayoutINS4_7SwizzleILi3ELi4ELi3EEENS4_18smem_ptr_flag_bitsILi8EEENSW_INS5_IJNSA_ILi8EEESF_EEENS5_IJSF_SC_EEEEEEEvNS4_8identityENS4_18SM100_TMA_2SM_LOADES1E_vS1F_EENS_8epilogue10collective18CollectiveEpilogueINS1I_23Sm100TmaWarpSpecializedILi4ELi2ELi32ELb0ELb0EEEJNS5_IJNSA_ILi64EEESG_SF_EEENS5_IJNSW_IS1N_SC_EENSW_INS5_IJNSA_ILi32EEESB_EEENS5_IJSC_SF_EEEEEEEESI_SJ_SI_SJ_NS1I_6fusion15FusionCallbacksIS1M_NS1V_17LinearCombinationISI_fSI_fLNS_15FloatRoundStyleE2EEES1O_S1U_JEEENS4_5SM1004TMEM4LOAD26SM100_TMEM_LOAD_32dp32b32xENS4_13SM90_TMA_LOADENS15_INS16_ILi1ELi4ELi3EEES19_NSW_INS5_IJS1A_S1Q_EEENS5_IJS1Q_SC_EEEEEEENS4_39AutoVectorizingCopyWithAssumedAlignmentILi128EEENS4_14SM90_TMA_STOREES2A_S2C_S2C_EEEvvEEEEvNT_6ParamsE --------------------------
	.section	.text._ZN7cutlass13device_kernelINS_4gemm6kernel13GemmUniversalIN4cute5tupleIJiiiiEEENS1_10collective13CollectiveMmaINS1_35MainloopSm100TmaUmmaWarpSpecializedILi8ELi2ELi4ENS5_IJNS4_1CILi2EEESB_NSA_ILi1EEEEEEEENS5_IJNSA_ILi128EEENSA_ILi256EEESF_EEENS_12float_e4m3_tENS5_IJlSC_lEEESI_SJ_NS4_8TiledMMAINS4_8MMA_AtomIJNS4_10MMA_TraitsINS4_25SM100_MMA_F8F6F4_2x1SM_SSEJSI_SI_fSF_SG_NS4_17integral_constantINS4_4UMMA5MajorELSQ_0EEESR_NSO_INSP_7ScaleInELSS_0EEEST_EEEEEENS4_6LayoutINS5_IJSC_SC_SC_EEENS5_IJNSA_ILi0EEESY_SY_EEEEENS5_IJNS4_10UnderscoreES11_S11_EEEEENS4_28SM100_TMA_2SM_LOAD_MULTICASTENS4_14ComposedLayoutINS4_7SwizzleILi3ELi4ELi3EEENS4_18smem_ptr_flag_bitsILi8EEENSW_INS5_IJNSA_ILi8EEESF_EEENS5_IJSF_SC_EEEEEEEvNS4_8identityENS4_18SM100_TMA_2SM_LOADES1E_vS1F_EENS_8epilogue10collective18CollectiveEpilogueINS1I_23Sm100TmaWarpSpecializedILi4ELi2ELi32ELb0ELb0EEEJNS5_IJNSA_ILi64EEESG_SF_EEENS5_IJNSW_IS1N_SC_EENSW_INS5_IJNSA_ILi32EEESB_EEENS5_IJSC_SF_EEEEEEEESI_SJ_SI_SJ_NS1I_6fusion15FusionCallbacksIS1M_NS1V_17LinearCombinationISI_fSI_fLNS_15FloatRoundStyleE2EEES1O_S1U_JEEENS4_5SM1004TMEM4LOAD26SM100_TMEM_LOAD_32dp32b32xENS4_13SM90_TMA_LOADENS15_INS16_ILi1ELi4ELi3EEES19_NSW_INS5_IJS1A_S1Q_EEENS5_IJS1Q_SC_EEEEEEENS4_39AutoVectorizingCopyWithAssumedAlignmentILi128EEENS4_14SM90_TMA_STOREES2A_S2C_S2C_EEEvvEEEEvNT_6ParamsE,"ax",@progbits
	.align	128
.text._ZN7cutlass13device_kernelINS_4gemm6kernel13GemmUniversalIN4cute5tupleIJiiiiEEENS1_10collective13CollectiveMmaINS1_35MainloopSm100TmaUmmaWarpSpecializedILi8ELi2ELi4ENS5_IJNS4_1CILi2EEESB_NSA_ILi1EEEEEEEENS5_IJNSA_ILi128EEENSA_ILi256EEESF_EEENS_12float_e4m3_tENS5_IJlSC_lEEESI_SJ_NS4_8TiledMMAINS4_8MMA_AtomIJNS4_10MMA_TraitsINS4_25SM100_MMA_F8F6F4_2x1SM_SSEJSI_SI_fSF_SG_NS4_17integral_constantINS4_4UMMA5MajorELSQ_0EEESR_NSO_INSP_7ScaleInELSS_0EEEST_EEEEEENS4_6LayoutINS5_IJSC_SC_SC_EEENS5_IJNSA_ILi0EEESY_SY_EEEEENS5_IJNS4_10UnderscoreES11_S11_EEEEENS4_28SM100_TMA_2SM_LOAD_MULTICASTENS4_14ComposedLayoutINS4_7SwizzleILi3ELi4ELi3EEENS4_18smem_ptr_flag_bitsILi8EEENSW_INS5_IJNSA_ILi8EEESF_EEENS5_IJSF_SC_EEEEEEEvNS4_8identityENS4_18SM100_TMA_2SM_LOADES1E_vS1F_EENS_8epilogue10collective18CollectiveEpilogueINS1I_23Sm100TmaWarpSpecializedILi4ELi2ELi32ELb0ELb0EEEJNS5_IJNSA_ILi64EEESG_SF_EEENS5_IJNSW_IS1N_SC_EENSW_INS5_IJNSA_ILi32EEESB_EEENS5_IJSC_SF_EEEEEEEESI_SJ_SI_SJ_NS1I_6fusion15FusionCallbacksIS1M_NS1V_17LinearCombinationISI_fSI_fLNS_15FloatRoundStyleE2EEES1O_S1U_JEEENS4_5SM1004TMEM4LOAD26SM100_TMEM_LOAD_32dp32b32xENS4_13SM90_TMA_LOADENS15_INS16_ILi1ELi4ELi3EEES19_NSW_INS5_IJS1A_S1Q_EEENS5_IJS1Q_SC_EEEEEEENS4_39AutoVectorizingCopyWithAssumedAlignmentILi128EEENS4_14SM90_TMA_STOREES2A_S2C_S2C_EEEvvEEEEvNT_6ParamsE:
        .type           _ZN7cutlass13device_kernelINS_4gemm6kernel13GemmUniversalIN4cute5tupleIJiiiiEEENS1_10collective13CollectiveMmaINS1_35MainloopSm100TmaUmmaWarpSpecializedILi8ELi2ELi4ENS5_IJNS4_1CILi2EEESB_NSA_ILi1EEEEEEEENS5_IJNSA_ILi128EEENSA_ILi256EEESF_EEENS_12float_e4m3_tENS5_IJlSC_lEEESI_SJ_NS4_8TiledMMAINS4_8MMA_AtomIJNS4_10MMA_TraitsINS4_25SM100_MMA_F8F6F4_2x1SM_SSEJSI_SI_fSF_SG_NS4_17integral_constantINS4_4UMMA5MajorELSQ_0EEESR_NSO_INSP_7ScaleInELSS_0EEEST_EEEEEENS4_6LayoutINS5_IJSC_SC_SC_EEENS5_IJNSA_ILi0EEESY_SY_EEEEENS5_IJNS4_10UnderscoreES11_S11_EEEEENS4_28SM100_TMA_2SM_LOAD_MULTICASTENS4_14ComposedLayoutINS4_7SwizzleILi3ELi4ELi3EEENS4_18smem_ptr_flag_bitsILi8EEENSW_INS5_IJNSA_ILi8EEESF_EEENS5_IJSF_SC_EEEEEEEvNS4_8identityENS4_18SM100_TMA_2SM_LOADES1E_vS1F_EENS_8epilogue10collective18CollectiveEpilogueINS1I_23Sm100TmaWarpSpecializedILi4ELi2ELi32ELb0ELb0EEEJNS5_IJNSA_ILi64EEESG_SF_EEENS5_IJNSW_IS1N_SC_EENSW_INS5_IJNSA_ILi32EEESB_EEENS5_IJSC_SF_EEEEEEEESI_SJ_SI_SJ_NS1I_6fusion15FusionCallbacksIS1M_NS1V_17LinearCombinationISI_fSI_fLNS_15FloatRoundStyleE2EEES1O_S1U_JEEENS4_5SM1004TMEM4LOAD26SM100_TMEM_LOAD_32dp32b32xENS4_13SM90_TMA_LOADENS15_INS16_ILi1ELi4ELi3EEES19_NSW_INS5_IJS1A_S1Q_EEENS5_IJS1Q_SC_EEEEEEENS4_39AutoVectorizingCopyWithAssumedAlignmentILi128EEENS4_14SM90_TMA_STOREES2A_S2C_S2C_EEEvvEEEEvNT_6ParamsE,@function
        .size           _ZN7cutlass13device_kernelINS_4gemm6kernel13GemmUniversalIN4cute5tupleIJiiiiEEENS1_10collective13CollectiveMmaINS1_35MainloopSm100TmaUmmaWarpSpecializedILi8ELi2ELi4ENS5_IJNS4_1CILi2EEESB_NSA_ILi1EEEEEEEENS5_IJNSA_ILi128EEENSA_ILi256EEESF_EEENS_12float_e4m3_tENS5_IJlSC_lEEESI_SJ_NS4_8TiledMMAINS4_8MMA_AtomIJNS4_10MMA_TraitsINS4_25SM100_MMA_F8F6F4_2x1SM_SSEJSI_SI_fSF_SG_NS4_17integral_constantINS4_4UMMA5MajorELSQ_0EEESR_NSO_INSP_7ScaleInELSS_0EEEST_EEEEEENS4_6LayoutINS5_IJSC_SC_SC_EEENS5_IJNSA_ILi0EEESY_SY_EEEEENS5_IJNS4_10UnderscoreES11_S11_EEEEENS4_28SM100_TMA_2SM_LOAD_MULTICASTENS4_14ComposedLayoutINS4_7SwizzleILi3ELi4ELi3EEENS4_18smem_ptr_flag_bitsILi8EEENSW_INS5_IJNSA_ILi8EEESF_EEENS5_IJSF_SC_EEEEEEEvNS4_8identityENS4_18SM100_TMA_2SM_LOADES1E_vS1F_EENS_8epilogue10collective18CollectiveEpilogueINS1I_23Sm100TmaWarpSpecializedILi4ELi2ELi32ELb0ELb0EEEJNS5_IJNSA_ILi64EEESG_SF_EEENS5_IJNSW_IS1N_SC_EENSW_INS5_IJNSA_ILi32EEESB_EEENS5_IJSC_SF_EEEEEEEESI_SJ_SI_SJ_NS1I_6fusion15FusionCallbacksIS1M_NS1V_17LinearCombinationISI_fSI_fLNS_15FloatRoundStyleE2EEES1O_S1U_JEEENS4_5SM1004TMEM4LOAD26SM100_TMEM_LOAD_32dp32b32xENS4_13SM90_TMA_LOADENS15_INS16_ILi1ELi4ELi3EEES19_NSW_INS5_IJS1A_S1Q_EEENS5_IJS1Q_SC_EEEEEEENS4_39AutoVectorizingCopyWithAssumedAlignmentILi128EEENS4_14SM90_TMA_STOREES2A_S2C_S2C_EEEvvEEEEvNT_6ParamsE,(.L_x_203 - _ZN7cutlass13device_kernelINS_4gemm6kernel13GemmUniversalIN4cute5tupleIJiiiiEEENS1_10collective13CollectiveMmaINS1_35MainloopSm100TmaUmmaWarpSpecializedILi8ELi2ELi4ENS5_IJNS4_1CILi2EEESB_NSA_ILi1EEEEEEEENS5_IJNSA_ILi128EEENSA_ILi256EEESF_EEENS_12float_e4m3_tENS5_IJlSC_lEEESI_SJ_NS4_8TiledMMAINS4_8MMA_AtomIJNS4_10MMA_TraitsINS4_25SM100_MMA_F8F6F4_2x1SM_SSEJSI_SI_fSF_SG_NS4_17integral_constantINS4_4UMMA5MajorELSQ_0EEESR_NSO_INSP_7ScaleInELSS_0EEEST_EEEEEENS4_6LayoutINS5_IJSC_SC_SC_EEENS5_IJNSA_ILi0EEESY_SY_EEEEENS5_IJNS4_10UnderscoreES11_S11_EEEEENS4_28SM100_TMA_2SM_LOAD_MULTICASTENS4_14ComposedLayoutINS4_7SwizzleILi3ELi4ELi3EEENS4_18smem_ptr_flag_bitsILi8EEENSW_INS5_IJNSA_ILi8EEESF_EEENS5_IJSF_SC_EEEEEEEvNS4_8identityENS4_18SM100_TMA_2SM_LOADES1E_vS1F_EENS_8epilogue10collective18CollectiveEpilogueINS1I_23Sm100TmaWarpSpecializedILi4ELi2ELi32ELb0ELb0EEEJNS5_IJNSA_ILi64EEESG_SF_EEENS5_IJNSW_IS1N_SC_EENSW_INS5_IJNSA_ILi32EEESB_EEENS5_IJSC_SF_EEEEEEEESI_SJ_SI_SJ_NS1I_6fusion15FusionCallbacksIS1M_NS1V_17LinearCombinationISI_fSI_fLNS_15FloatRoundStyleE2EEES1O_S1U_JEEENS4_5SM1004TMEM4LOAD26SM100_TMEM_LOAD_32dp32b32xENS4_13SM90_TMA_LOADENS15_INS16_ILi1ELi4ELi3EEES19_NSW_INS5_IJS1A_S1Q_EEENS5_IJS1Q_SC_EEEEEEENS4_39AutoVectorizingCopyWithAssumedAlignmentILi128EEENS4_14SM90_TMA_STOREES2A_S2C_S2C_EEEvvEEEEvNT_6ParamsE)
        .other          _ZN7cutlass13device_kernelINS_4gemm6kernel13GemmUniversalIN4cute5tupleIJiiiiEEENS1_10collective13CollectiveMmaINS1_35MainloopSm100TmaUmmaWarpSpecializedILi8ELi2ELi4ENS5_IJNS4_1CILi2EEESB_NSA_ILi1EEEEEEEENS5_IJNSA_ILi128EEENSA_ILi256EEESF_EEENS_12float_e4m3_tENS5_IJlSC_lEEESI_SJ_NS4_8TiledMMAINS4_8MMA_AtomIJNS4_10MMA_TraitsINS4_25SM100_MMA_F8F6F4_2x1SM_SSEJSI_SI_fSF_SG_NS4_17integral_constantINS4_4UMMA5MajorELSQ_0EEESR_NSO_INSP_7ScaleInELSS_0EEEST_EEEEEENS4_6LayoutINS5_IJSC_SC_SC_EEENS5_IJNSA_ILi0EEESY_SY_EEEEENS5_IJNS4_10UnderscoreES11_S11_EEEEENS4_28SM100_TMA_2SM_LOAD_MULTICASTENS4_14ComposedLayoutINS4_7SwizzleILi3ELi4ELi3EEENS4_18smem_ptr_flag_bitsILi8EEENSW_INS5_IJNSA_ILi8EEESF_EEENS5_IJSF_SC_EEEEEEEvNS4_8identityENS4_18SM100_TMA_2SM_LOADES1E_vS1F_EENS_8epilogue10collective18CollectiveEpilogueINS1I_23Sm100TmaWarpSpecializedILi4ELi2ELi32ELb0ELb0EEEJNS5_IJNSA_ILi64EEESG_SF_EEENS5_IJNSW_IS1N_SC_EENSW_INS5_IJNSA_ILi32EEESB_EEENS5_IJSC_SF_EEEEEEEESI_SJ_SI_SJ_NS1I_6fusion15FusionCallbacksIS1M_NS1V_17LinearCombinationISI_fSI_fLNS_15FloatRoundStyleE2EEES1O_S1U_JEEENS4_5SM1004TMEM4LOAD26SM100_TMEM_LOAD_32dp32b32xENS4_13SM90_TMA_LOADENS15_INS16_ILi1ELi4ELi3EEES19_NSW_INS5_IJS1A_S1Q_EEENS5_IJS1Q_SC_EEEEEEENS4_39AutoVectorizingCopyWithAssumedAlignmentILi128EEENS4_14SM90_TMA_STOREES2A_S2C_S2C_EEEvvEEEEvNT_6ParamsE,@"STO_CUDA_ENTRY STV_DEFAULT"
_ZN7cutlass13device_kernelINS_4gemm6kernel13GemmUniversalIN4cute5tupleIJiiiiEEENS1_10collective13CollectiveMmaINS1_35MainloopSm100TmaUmmaWarpSpecializedILi8ELi2ELi4ENS5_IJNS4_1CILi2EEESB_NSA_ILi1EEEEEEEENS5_IJNSA_ILi128EEENSA_ILi256EEESF_EEENS_12float_e4m3_tENS5_IJlSC_lEEESI_SJ_NS4_8TiledMMAINS4_8MMA_AtomIJNS4_10MMA_TraitsINS4_25SM100_MMA_F8F6F4_2x1SM_SSEJSI_SI_fSF_SG_NS4_17integral_constantINS4_4UMMA5MajorELSQ_0EEESR_NSO_INSP_7ScaleInELSS_0EEEST_EEEEEENS4_6LayoutINS5_IJSC_SC_SC_EEENS5_IJNSA_ILi0EEESY_SY_EEEEENS5_IJNS4_10UnderscoreES11_S11_EEEEENS4_28SM100_TMA_2SM_LOAD_MULTICASTENS4_14ComposedLayoutINS4_7SwizzleILi3ELi4ELi3EEENS4_18smem_ptr_flag_bitsILi8EEENSW_INS5_IJNSA_ILi8EEESF_EEENS5_IJSF_SC_EEEEEEEvNS4_8identityENS4_18SM100_TMA_2SM_LOADES1E_vS1F_EENS_8epilogue10collective18CollectiveEpilogueINS1I_23Sm100TmaWarpSpecializedILi4ELi2ELi32ELb0ELb0EEEJNS5_IJNSA_ILi64EEESG_SF_EEENS5_IJNSW_IS1N_SC_EENSW_INS5_IJNSA_ILi32EEESB_EEENS5_IJSC_SF_EEEEEEEESI_SJ_SI_SJ_NS1I_6fusion15FusionCallbacksIS1M_NS1V_17LinearCombinationISI_fSI_fLNS_15FloatRoundStyleE2EEES1O_S1U_JEEENS4_5SM1004TMEM4LOAD26SM100_TMEM_LOAD_32dp32b32xENS4_13SM90_TMA_LOADENS15_INS16_ILi1ELi4ELi3EEES19_NSW_INS5_IJS1A_S1Q_EEENS5_IJS1Q_SC_EEEEEEENS4_39AutoVectorizingCopyWithAssumedAlignmentILi128EEENS4_14SM90_TMA_STOREES2A_S2C_S2C_EEEvvEEEEvNT_6ParamsE:
[----:B------:R-:W1:Y:S01]  /*0000*/  LDC R1, c[0x0][0x37c] ;  /* 0x0000df00ff017b82 */ /* 0x000e620000000800 */
[----:B------:R-:W2:Y:S01]  /*0010*/  S2R R97, SR_TID.X ;  /* 0x0000000000617919 */ /* 0x000ea20000002100 */
[----:B------:R-:W3:Y:S06]  /*0020*/  LDCU.64 UR8, c[0x0][0x890] ;  /* 0x00011200ff0877ac */ /* 0x000eec0008000a00 */
[----:B------:R-:W4:Y:S01]  /*0030*/  S2UR UR58, SR_CgaCtaId ;  /* 0x00000000003a79c3 */ /* 0x000f220000008800 */
[----:B------:R-:W-:Y:S02]  /*0040*/  PRMT R86, RZ, 0x7610, R86 ;  /* 0x00007610ff567816 */ /* 0x000fe40000000056 */
[----:B------:R-:W-:Y:S01]  /*0050*/  ELECT P1, URZ, PT ;  /* 0x0000000000ff782f */ /* 0x000fe20003820000 */
[----:B---3--:R-:W-:-:S04]  /*0060*/  UISETP.NE.U32.AND UP0, UPT, UR8, URZ, UPT ;  /* 0x000000ff0800728c */ /* 0x008fc8000bf05070 */
[----:B------:R-:W-:Y:S02]  /*0070*/  UISETP.NE.AND.EX UP0, UPT, UR9, URZ, UPT, UP0 ;  /* 0x000000ff0900728c */ /* 0x000fe4000bf05300 */
[----:B----4-:R-:W-:Y:S02]  /*0080*/  ULOP3.LUT UR47, UR58, 0x1, URZ, 0xc0, !UPT ;  /* 0x000000013a2f7892 */ /* 0x010fe4000f8ec0ff */
[----:B------:R-:W-:Y:S01]  /*0090*/  ULOP3.LUT UR46, UR58, 0x1, URZ, 0x3c, !UPT ;  /* 0x000000013a2e7892 */ /* 0x000fe2000f8e3cff */
[----:B--2---:R-:W-:-:S05]  /*00a0*/  SHF.R.U32.HI R87, RZ, 0x5, R97 ;  /* 0x00000005ff577819 */ /* 0x004fca0000011661 */
[----:B------:R-:W2:Y:S02]  /*00b0*/  SHFL.IDX PT, R0, R87, RZ, 0x1f ;  /* 0x00001fff57007589 */ /* 0x000ea400000e0000 */
[----:B--2---:R-:W-:Y:S01]  /*00c0*/  R2UR UR13, R0 ;  /* 0x00000000000d72ca */ /* 0x004fe200000e0000 */
[----:B-1----:R-:W-:-:S14]  /*00d0*/  BRA.U UP0, `(.L_x_0) ;  /* 0x0000000100307547 */ /* 0x002fdc000b800000 */
[----:B------:R-:W1:Y:S02]  /*00e0*/  LDCU.64 UR4, c[0x0][0x888] ;  /* 0x00011100ff0477ac */ /* 0x000e640008000a00 */
[----:B-1----:R-:W-:-:S04]  /*00f0*/  UISETP.NE.U32.AND UP0, UPT, UR4, URZ, UPT ;  /* 0x000000ff0400728c */ /* 0x002fc8000bf05070 */
[----:B------:R-:W-:-:S09]  /*0100*/  UISETP.NE.AND.EX UP0, UPT, UR5, URZ, UPT, UP0 ;  /* 0x000000ff0500728c */ /* 0x000fd2000bf05300 */
[----:B------:R-:W-:Y:S05]  /*0110*/  BRA.U !UP0, `(.L_x_1) ;  /* 0x0000000108147547 */ /* 0x000fea000b800000 */
[----:B------:R-:W1:Y:S01]  /*0120*/  LDC.64 R2, c[0x0][0x888] ;  /* 0x00022200ff027b82 */ /* 0x000e620000000a00 */
[----:B------:R-:W1:Y:S02]  /*0130*/  LDCU.64 UR4, c[0x0][0x358] ;  /* 0x00006b00ff0477ac */ /* 0x000e640008000a00 */
[----:B-1----:R1:W5:Y:S01]  /*0140*/  LDG.E R41, desc[UR4][R2.64] ;  /* 0x0000000402297981 */ /* 0x002362000c1e1900 */
[----:B------:R-:W-:Y:S01]  /*0150*/  HFMA2 R86, -RZ, RZ, 0, 5.9604644775390625e-08 ;  /* 0x00000001ff567431 */ /* 0x000fe200000001ff */
[----:B------:R-:W-:Y:S05]  /*0160*/  BRA `(.L_x_0) ;  /* 0x00000000000c7947 */ /* 0x000fea0003800000 */
.L_x_1:
[----:B------:R-:W1:Y:S01]  /*0170*/  LDCU UR4, c[0x0][0x880] ;  /* 0x00011000ff0477ac */ /* 0x000e620008000800 */
[----:B------:R-:W-:Y:S01]  /*0180*/  HFMA2 R86, -RZ, RZ, 0, 5.9604644775390625e-08 ;  /* 0x00000001ff567431 */ /* 0x000fe200000001ff */
[----:B-1----:R-:W-:-:S07]  /*0190*/  MOV R41, UR4 ;  /* 0x0000000400297c02 */ /* 0x002fce0008000f00 */
.L_x_0:
[----:B------:R-:W2:Y:S02]  /*01a0*/  LDCU.64 UR4, c[0x0][0x8b0] ;  /* 0x00011600ff0477ac */ /* 0x000ea40008000a00 */
[----:B--2---:R-:W-:-:S04]  /*01b0*/  UISETP.NE.U32.AND UP0, UPT, UR4, URZ, UPT ;  /* 0x000000ff0400728c */ /* 0x004fc8000bf05070 */
[----:B------:R-:W-:-:S09]  /*01c0*/  UISETP.NE.AND.EX UP0, UPT, UR5, URZ, UPT, UP0 ;  /* 0x000000ff0500728c */ /* 0x000fd2000bf05300 */
[----:B------:R-:W-:Y:S05]  /*01d0*/  BRA.U UP0, `(.L_x_2) ;  /* 0x0000000100287547 */ /* 0x000fea000b800000 */
[----:B------:R-:W2:Y:S02]  /*01e0*/  LDCU.64 UR4, c[0x0][0x8a8] ;  /* 0x00011500ff0477ac */ /* 0x000ea40008000a00 */
[----:B--2---:R-:W-:-:S04]  /*01f0*/  UISETP.NE.U32.AND UP0, UPT, UR4, URZ, UPT ;  /* 0x000000ff0400728c */ /* 0x004fc8000bf05070 */
[----:B------:R-:W-:-:S09]  /*0200*/  UISETP.NE.AND.EX UP0, UPT, UR5, URZ, UPT, UP0 ;  /* 0x000000ff0500728c */ /* 0x000fd2000bf05300 */
[----:B------:R-:W-:Y:S05]  /*0210*/  BRA.U !UP0, `(.L_x_3) ;  /* 0x0000000108107547 */ /* 0x000fea000b800000 */
[----:B------:R-:W2:Y:S01]  /*0220*/  LDC.64 R38, c[0x0][0x8a8] ;  /* 0x00022a00ff267b82 */ /* 0x000ea20000000a00 */
[----:B------:R-:W2:Y:S02]  /*0230*/  LDCU.64 UR4, c[0x0][0x358] ;  /* 0x00006b00ff0477ac */ /* 0x000ea40008000a00 */
[----:B--2---:R2:W5:Y:S01]  /*0240*/  LDG.E R38, desc[UR4][R38.64] ;  /* 0x0000000426267981 */ /* 0x004562000c1e1900 */
[----:B------:R-:W-:Y:S05]  /*0250*/  BRA `(.L_x_2) ;  /* 0x0000000000087947 */ /* 0x000fea0003800000 */
.L_x_3:
[----:B------:R-:W2:Y:S02]  /*0260*/  LDCU UR4, c[0x0][0x8a0] ;  /* 0x00011400ff0477ac */ /* 0x000ea40008000800 */
[----:B--2---:R-:W-:Y:S02]  /*0270*/  MOV R38, UR4 ;  /* 0x0000000400267c02 */ /* 0x004fe40008000f00 */
.L_x_2:
[----:B------:R-:W-:Y:S01]  /*0280*/  IMAD.U32 R0, RZ, RZ, UR13 ;  /* 0x0000000dff007e24 */ /* 0x000fe2000f8e00ff */
[----:B------:R-:W-:Y:S04]  /*0290*/  BSSY.RECONVERGENT B0, `(.L_x_4) ;  /* 0x000000c000007945 */ /* 0x000fe80003800200 */
[C---:B------:R-:W-:Y:S02]  /*02a0*/  ISETP.NE.OR P2, PT, R0.reuse, 0x1, !P1 ;  /* 0x000000010000780c */ /* 0x040fe40004f45670 */
[----:B------:R-:W-:-:S11]  /*02b0*/  ISETP.NE.OR P0, PT, R0, 0x3, !P1 ;  /* 0x000000030000780c */ /* 0x000fd60004f05670 */
[----:B------:R-:W-:Y:S05]  /*02c0*/  @P2 BRA `(.L_x_5) ;  /* 0x0000000000202947 */ /* 0x000fea0003800000 */
[----:B------:R-:W3:Y:S02]  /*02d0*/  LDCU.64 UR4, c[0x0][0x348] ;  /* 0x00006900ff0477ac */ /* 0x000ee40008000a00 */
[----:B---3--:R-:W-:Y:S02]  /*02e0*/  UIADD3 UR6, UP1, UPT, UR4, 0x80, URZ ;  /* 0x0000008004067890 */ /* 0x008fe4000ff3e0ff */
[----:B------:R-:W-:Y:S02]  /*02f0*/  UIADD3 UR4, UP0, UPT, UR4, 0x180, URZ ;  /* 0x0000018004047890 */ /* 0x000fe4000ff1e0ff */
[----:B------:R-:W-:Y:S02]  /*0300*/  UIADD3.X UR7, UPT, UPT, URZ, UR5, URZ, UP1, !UPT ;  /* 0x00000005ff077290 */ /* 0x000fe40008ffe4ff */
[----:B------:R-:W-:-:S07]  /*0310*/  UIADD3.X UR5, UPT, UPT, URZ, UR5, URZ, UP0, !UPT ;  /* 0x00000005ff057290 */ /* 0x000fce00087fe4ff */
[----:B------:R3:W-:Y:S02]  /*0320*/  UTMACCTL.PF [UR6] ;  /* 0x00000000060079b9 */ /* 0x0007e40008040000 */
[----:B------:R3:W-:Y:S02]  /*0330*/  UTMACCTL.PF [UR4] ;  /* 0x00000000040079b9 */ /* 0x0007e40008040000 */
[----:B---3--:R-:W-:Y:S01]  /*0340*/  NOP ;  /* 0x0000000000007918 */ /* 0x008fe20000000000 */
.L_x_5:
[----:B------:R-:W-:Y:S05]  /*0350*/  BSYNC.RECONVERGENT B0 ;  /* 0x0000000000007941 */ /* 0x000fea0003800200 */
.L_x_4:
[----:B------:R-:W-:Y:S04]  /*0360*/  BSSY.RECONVERGENT B0, `(.L_x_6) ;  /* 0x000000a000007945 */ /* 0x000fe80003800200 */
        /* <DEDUP_REMOVED lines=9> */
.L_x_7:
[----:B------:R-:W-:Y:S05]  /*0400*/  BSYNC.RECONVERGENT B0 ;  /* 0x0000000000007941 */ /* 0x000fea0003800200 */
.L_x_6:
[----:B------:R-:W3:Y:S01]  /*0410*/  LDCU.64 UR4, c[0x0][0x888] ;  /* 0x00011100ff0477ac */ /* 0x000ee20008000a00 */
[----:B------:R-:W-:Y:S02]  /*0420*/  UISETP.EQ.U32.AND UP1, UPT, UR8, URZ, UPT ;  /* 0x000000ff0800728c */ /* 0x000fe4000bf22070 */
[----:B------:R-:W-:Y:S02]  /*0430*/  UPLOP3.LUT UP3, UPT, UPT, UPT, UPT, 0x80, 0x8 ;  /* 0x000000000008789c */ /* 0x000fe40003f6f070 */
[----:B---3--:R-:W-:-:S04]  /*0440*/  UISETP.NE.U32.AND UP0, UPT, UR4, URZ, UPT ;  /* 0x000000ff0400728c */ /* 0x008fc8000bf05070 */
[----:B------:R-:W-:-:S04]  /*0450*/  UISETP.NE.AND.EX UP0, UPT, UR5, URZ, UPT, UP0 ;  /* 0x000000ff0500728c */ /* 0x000fc8000bf05300 */
[----:B------:R-:W-:-:S04]  /*0460*/  UISETP.EQ.OR.EX UP2, UPT, UR9, URZ, !UP0, UP1 ;  /* 0x000000ff0900728c */ /* 0x000fc8000c742710 */
[----:B------:R-:W-:-:S06]  /*0470*/  UP2UR UR4, UPR, URZ, 0x4 ;  /* 0x00000004ff047883 */ /* 0x000fcc0008000000 */
[----:B------:R-:W-:Y:S01]  /*0480*/  MOV R89, UR4 ;  /* 0x0000000400597c02 */ /* 0x000fe20008000f00 */
[----:B------:R-:W-:Y:S06]  /*0490*/  BRA.U !UP2, `(.L_x_8) ;  /* 0x000000010a207547 */ /* 0x000fec000b800000 */
[----:B------:R-:W-:Y:S01]  /*04a0*/  UISETP.NE.U32.AND UP1, UPT, UR8, URZ, UPT ;  /* 0x000000ff0800728c */ /* 0x000fe2000bf25070 */
[----:B-----5:R-:W-:Y:S01]  /*04b0*/  FSETP.NEU.AND P0, PT, R41, RZ, PT ;  /* 0x000000ff2900720b */ /* 0x020fe20003f0d000 */
[----:B------:R-:W-:Y:S02]  /*04c0*/  USEL UR4, URZ, 0xffffffff, UP0 ;  /* 0xffffffffff047887 */ /* 0x000fe40008000000 */
[----:B------:R-:W-:-:S10]  /*04d0*/  UISETP.NE.AND.EX UP1, UPT, UR9, URZ, UPT, UP1 ;  /* 0x000000ff0900728c */ /* 0x000fd4000bf25310 */
[----:B------:R-:W-:Y:S01]  /*04e0*/  VOTEU.ANY UP0, P0 ;  /* 0x0000000000ff7886 */ /* 0x000fe20000000100 */
[----:B------:R-:W-:-:S04]  /*04f0*/  @!UP1 USEL UR4, URZ, 0xffffffff, UP0 ;  /* 0xffffffffff049887 */ /* 0x000fc80008000000 */
[----:B------:R-:W-:-:S04]  /*0500*/  ULOP3.LUT UR4, UR4, 0x1, URZ, 0xc0, !UPT ;  /* 0x0000000104047892 */ /* 0x000fc8000f8ec0ff */
[----:B------:R-:W-:-:S11]  /*0510*/  UISETP.NE.U32.AND UP3, UPT, UR4, 0x1, UPT ;  /* 0x000000010400788c */ /* 0x000fd6000bf65070 */
.L_x_8:
[----:B------:R-:W3:Y:S01]  /*0520*/  SHFL.IDX PT, R0, R87, RZ, 0x1f ;  /* 0x00001fff57007589 */ /* 0x000ee200000e0000 */
[----:B------:R-:W-:-:S04]  /*0530*/  UISETP.NE.AND UP0, UPT, UR13, 0x2, UPT ;  /* 0x000000020d00788c */ /* 0x000fc8000bf05270 */
[----:B------:R-:W-:Y:S02]  /*0540*/  UISETP.EQ.AND UP1, UPT, UR47, URZ, !UP0 ;  /* 0x000000ff2f00728c */ /* 0x000fe4000c722270 */
[----:B------:R-:W-:-:S04]  /*0550*/  USEL UR53, URZ, 0x1, UP0 ;  /* 0x00000001ff357887 */ /* 0x000fc80008000000 */
[----:B------:R-:W-:Y:S02]  /*0560*/  PLOP3.LUT P3, PT, P1, PT, UP1, 0x80, 0x8 ;  /* 0x000000000008781c */ /* 0x000fe40000f6f018 */
[----:B---3--:R-:W-:-:S13]  /*0570*/  ISETP.NE.AND P0, PT, R0, RZ, PT ;  /* 0x000000ff0000720c */ /* 0x008fda0003f05270 */
[----:B------:R-:W-:Y:S05]  /*0580*/  @P0 BRA `(.L_x_9) ;  /* 0x0000000000740947 */ /* 0x000fea0003800000 */
[----:B------:R-:W-:Y:S01]  /*0590*/  UMOV UR4, 0x400 ;  /* 0x0000040000047882 */ /* 0x000fe20000000000 */
[----:B------:R-:W-:Y:S01]  /*05a0*/  UMOV UR8, 0x1 ;  /* 0x0000000100087882 */ /* 0x000fe20000000000 */
[----:B------:R-:W-:Y:S01]  /*05b0*/  UMOV UR6, 0x2 ;  /* 0x0000000200067882 */ /* 0x000fe20000000000 */
[----:B------:R-:W-:Y:S02]  /*05c0*/  ULEA UR4, UR58, UR4, 0x18 ;  /* 0x000000043a047291 */ /* 0x000fe4000f8ec0ff */
[----:B------:R-:W-:-:S04]  /*05d0*/  UIADD3 UR8, UPT, UPT, -UR8, 0x100000, URZ ;  /* 0x0010000008087890 */ /* 0x000fc8000fffe1ff */
[----:B------:R-:W-:Y:S02]  /*05e0*/  USHF.L.U32 UR9, UR8, 0xb, URZ ;  /* 0x0000000b08097899 */ /* 0x000fe400080006ff */
[----:B------:R-:W-:Y:S02]  /*05f0*/  USHF.L.U32 UR8, UR8, 0x1, URZ ;  /* 0x0000000108087899 */ /* 0x000fe400080006ff */
[----:B------:R-:W-:-:S04]  /*0600*/  UIADD3 UR6, UPT, UPT, -UR6, 0x100000, URZ ;  /* 0x0010000006067890 */ /* 0x000fc8000fffe1ff */
[----:B------:R-:W-:Y:S02]  /*0610*/  USHF.L.U32 UR7, UR6, 0xb, URZ ;  /* 0x0000000b06077899 */ /* 0x000fe400080006ff */
[----:B------:R-:W-:Y:S01]  /*0620*/  USHF.L.U32 UR6, UR6, 0x1, URZ ;  /* 0x0000000106067899 */ /* 0x000fe200080006ff */
[----:B------:R-:W-:Y:S01]  /*0630*/  ELECT P0, URZ, PT ;  /* 0x0000000000ff782f */ /* 0x000fe20003800000 */
[----:B------:R-:W3:Y:S02]  /*0640*/  FENCE.VIEW.ASYNC.S ;  /* 0x00000000000073c6 */ /* 0x000ee40000000000 */
[----:B---3--:R3:W4:Y:S08]  /*0650*/  SYNCS.EXCH.64 URZ, [UR4], UR8 ;  /* 0x0000000804ff75b2 */ /* 0x0087300008000100 */
[----:B------:R3:W1:Y:S01]  /*0660*/  SYNCS.EXCH.64 URZ, [UR4+0x40], UR6 ;  /* 0x0000400604ff75b2 */ /* 0x0006620008000100 */
        /* <DEDUP_REMOVED lines=13> */
[----:B------:R3:W1:Y:S02]  /*0740*/  SYNCS.EXCH.64 URZ, [UR4+0x78], UR6 ;  /* 0x0000780604ff75b2 */ /* 0x0006640008000100 */
[----:B---3--:R-:W-:Y:S01]  /*0750*/  NOP ;  /* 0x0000000000007918 */ /* 0x008fe20000000000 */
.L_x_9:
[----:B------:R-:W3:Y:S01]  /*0760*/  SHFL.IDX PT, R0, R87, RZ, 0x1f ;  /* 0x00001fff57007589 */ /* 0x000ee200000e0000 */
[----:B------:R-:W-:Y:S01]  /*0770*/  NOP ;  /* 0x0000000000007918 */ /* 0x000fe20000000000 */
[----:B---3--:R-:W-:-:S13]  /*0780*/  ISETP.NE.AND P0, PT, R0, 0x1, PT ;  /* 0x000000010000780c */ /* 0x008fda0003f05270 */
        /* <DEDUP_REMOVED lines=13> */
[----:B---3--:R3:W1:Y:S08]  /*0860*/  SYNCS.EXCH.64 URZ, [UR4+0x80], UR8 ;  /* 0x0000800804ff75b2 */ /* 0x0086700008000100 */
[----:B------:R3:W1:Y:S01]  /*0870*/  SYNCS.EXCH.64 URZ, [UR4+0xa0], UR6 ;  /* 0x0000a00604ff75b2 */ /* 0x0006620008000100 */
[----:B------:R3:W1:Y:S01]  /*0880*/  SYNCS.EXCH.64 URZ, [UR4+0x88], UR8 ;  /* 0x0000880804ff75b2 */ /* 0x0006620008000100 */
[----:B------:R3:W1:Y:S01]  /*0890*/  SYNCS.EXCH.64 URZ, [UR4+0xa8], UR6 ;  /* 0x0000a80604ff75b2 */ /* 0x0006620008000100 */
[----:B------:R3:W1:Y:S01]  /*08a0*/  SYNCS.EXCH.64 URZ, [UR4+0x90], UR8 ;  /* 0x0000900804ff75b2 */ /* 0x0006620008000100 */
[----:B------:R3:W1:Y:S01]  /*08b0*/  SYNCS.EXCH.64 URZ, [UR4+0xb0], UR6 ;  /* 0x0000b00604ff75b2 */ /* 0x0006620008000100 */
[----:B------:R3:W1:Y:S01]  /*08c0*/  SYNCS.EXCH.64 URZ, [UR4+0x98], UR8 ;  /* 0x0000980804ff75b2 */ /* 0x0006620008000100 */
[----:B------:R3:W1:Y:S01]  /*08d0*/  SYNCS.EXCH.64 URZ, [UR4+0xb8], UR6 ;  /* 0x0000b80604ff75b2 */ /* 0x0006620008000100 */
[----:B------:R-:W-:Y:S01]  /*08e0*/  NOP ;  /* 0x0000000000007918 */ /* 0x000fe20000000000 */
.L_x_10:
[----:B------:R-:W2:Y:S01]  /*08f0*/  SHFL.IDX PT, R0, R87, RZ, 0x1f ;  /* 0x00001fff57007589 */ /* 0x000ea200000e0000 */
[----:B------:R-:W-:Y:S01]  /*0900*/  NOP ;  /* 0x0000000000007918 */ /* 0x000fe20000000000 */
[----:B--2---:R-:W-:-:S13]  /*0910*/  ISETP.NE.AND P0, PT, R0, 0x3, PT ;  /* 0x000000030000780c */ /* 0x004fda0003f05270 */
[----:B------:R-:W-:Y:S05]  /*0920*/  @P0 BRA `(.L_x_11) ;  /* 0x00000000002c0947 */ /* 0x000fea0003800000 */
[----:B---3--:R-:W-:Y:S01]  /*0930*/  UMOV UR4, 0x400 ;  /* 0x0000040000047882 */ /* 0x008fe20000000000 */
[----:B------:R-:W-:Y:S01]  /*0940*/  UMOV UR5, 0x20 ;  /* 0x0000002000057882 */ /* 0x000fe20000000000 */
[----:B------:R-:W-:Y:S02]  /*0950*/  ULEA UR6, UR58, UR4, 0x18 ;  /* 0x000000043a067291 */ /* 0x000fe4000f8ec0ff */
[----:B------:R-:W-:-:S04]  /*0960*/  UIADD3 UR4, UPT, UPT, -UR5, 0x100000, URZ ;  /* 0x0010000005047890 */ /* 0x000fc8000fffe1ff */
[----:B------:R-:W-:Y:S02]  /*0970*/  USHF.L.U32 UR5, UR4, 0xb, URZ ;  /* 0x0000000b04057899 */ /* 0x000fe400080006ff */
[----:B------:R-:W-:Y:S01]  /*0980*/  USHF.L.U32 UR4, UR4, 0x1, URZ ;  /* 0x0000000104047899 */ /* 0x000fe200080006ff */
[----:B------:R-:W-:Y:S01]  /*0990*/  ELECT P0, URZ, PT ;  /* 0x0000000000ff782f */ /* 0x000fe20003800000 */
[----:B------:R-:W2:Y:S10]  /*09a0*/  FENCE.VIEW.ASYNC.S ;  /* 0x00000000000073c6 */ /* 0x000eb40000000000 */
[----:B--2---:R2:W3:Y:S01]  /*09b0*/  SYNCS.EXCH.64 URZ, [UR6+0xc0], UR4 ;  /* 0x0000c00406ff75b2 */ /* 0x0044e20008000100 */
[----:B------:R2:W1:Y:S01]  /*09c0*/  SYNCS.EXCH.64 URZ, [UR6+0xc8], UR4 ;  /* 0x0000c80406ff75b2 */ /* 0x0004620008000100 */
[----:B------:R-:W-:Y:S01]  /*09d0*/  NOP ;  /* 0x0000000000007918 */ /* 0x000fe20000000000 */
.L_x_11:
[----:B------:R-:W4:Y:S01]  /*09e0*/  SHFL.IDX PT, R0, R87, RZ, 0x1f ;  /* 0x00001fff57007589 */ /* 0x000f2200000e0000 */
[----:B------:R-:W-:Y:S01]  /*09f0*/  NOP ;  /* 0x0000000000007918 */ /* 0x000fe20000000000 */
[----:B----4-:R-:W-:-:S13]  /*0a00*/  ISETP.NE.AND P0, PT, R0, 0x4, PT ;  /* 0x000000040000780c */ /* 0x010fda0003f05270 */
[----:B------:R-:W-:Y:S05]  /*0a10*/  @P0 BRA `(.L_x_12) ;  /* 0x0000000000480947 */ /* 0x000fea0003800000 */
[----:B--23--:R-:W-:Y:S01]  /*0a20*/  UMOV UR4, 0x3a0 ;  /* 0x000003a000047882 */ /* 0x00cfe20000000000 */
[----:B------:R-:W-:Y:S01]  /*0a30*/  UMOV UR6, 0x400 ;  /* 0x0000040000067882 */ /* 0x000fe20000000000 */
[----:B------:R-:W-:Y:S01]  /*0a40*/  USEL UR4, UR4, 0x320, UP3 ;  /* 0x0000032004047887 */ /* 0x000fe20009800000 */
        /* <DEDUP_REMOVED lines=9> */
[----:B------:R-:W2:Y:S02]  /*0ae0*/  FENCE.VIEW.ASYNC.S ;  /* 0x00000000000073c6 */ /* 0x000ea40000000000 */
[----:B--2---:R4:W2:Y:S08]  /*0af0*/  SYNCS.EXCH.64 URZ, [UR6+0xd0], UR8 ;  /* 0x0000d00806ff75b2 */ /* 0x0048b00008000100 */
[----:B------:R4:W3:Y:S01]  /*0b00*/  SYNCS.EXCH.64 URZ, [UR6+0xe0], UR4 ;  /* 0x0000e00406ff75b2 */ /* 0x0008e20008000100 */
[----:B------:R4:W1:Y:S01]  /*0b10*/  SYNCS.EXCH.64 URZ, [UR6+0xd8], UR8 ;  /* 0x0000d80806ff75b2 */ /* 0x0008620008000100 */
[----:B------:R4:W1:Y:S02]  /*0b20*/  SYNCS.EXCH.64 URZ, [UR6+0xe8], UR4 ;  /* 0x0000e80406ff75b2 */ /* 0x0008640008000100 */
[----:B----4-:R-:W-:Y:S01]  /*0b30*/  NOP ;  /* 0x0000000000007918 */ /* 0x010fe20000000000 */
.L_x_12:
[----:B------:R-:W4:Y:S01]  /*0b40*/  SHFL.IDX PT, R0, R87, RZ, 0x1f ;  /* 0x00001fff57007589 */ /* 0x000f2200000e0000 */
[----:B------:R-:W-:Y:S01]  /*0b50*/  NOP ;  /* 0x0000000000007918 */ /* 0x000fe20000000000 */
[----:B----4-:R-:W-:-:S13]  /*0b60*/  ISETP.NE.AND P0, PT, R0, 0x5, PT ;  /* 0x000000050000780c */ /* 0x010fda0003f05270 */
[----:B------:R-:W-:Y:S05]  /*0b70*/  @P0 BRA `(.L_x_13) ;  /* 0x0000000000540947 */ /* 0x000fea0003800000 */
[----:B--23--:R-:W-:Y:S01]  /*0b80*/  UMOV UR4, 0x400 ;  /* 0x0000040000047882 */ /* 0x00cfe20000000000 */
        /* <DEDUP_REMOVED lines=14> */
[----:B------:R4:W1:Y:S01]  /*0c70*/  SYNCS.EXCH.64 URZ, [UR4+0x118], UR8 ;  /* 0x0001180804ff75b2 */ /* 0x0008620008000100 */
[----:B------:R4:W1:Y:S01]  /*0c80*/  SYNCS.EXCH.64 URZ, [UR4+0x100], UR6 ;  /* 0x0001000604ff75b2 */ /* 0x0008620008000100 */
[----:B------:R4:W1:Y:S01]  /*0c90*/  SYNCS.EXCH.64 URZ, [UR4+0x120], UR8 ;  /* 0x0001200804ff75b2 */ /* 0x0008620008000100 */
[----:B------:R4:W1:Y:S01]  /*0ca0*/  SYNCS.EXCH.64 URZ, [UR4+0x108], UR6 ;  /* 0x0001080604ff75b2 */ /* 0x0008620008000100 */
[----:B------:R4:W1:Y:S02]  /*0cb0*/  SYNCS.EXCH.64 URZ, [UR4+0x128], UR8 ;  /* 0x0001280804ff75b2 */ /* 0x0008640008000100 */
[----:B----4-:R-:W-:Y:S01]  /*0cc0*/  NOP ;  /* 0x0000000000007918 */ /* 0x010fe20000000000 */
.L_x_13:
[----:B------:R-:W4:Y:S01]  /*0cd0*/  SHFL.IDX PT, R0, R87, RZ, 0x1f ;  /* 0x00001fff57007589 */ /* 0x000f2200000e0000 */
[----:B------:R-:W-:Y:S01]  /*0ce0*/  ISETP.NE.OR P1, PT, RZ, UR13, !P1 ;  /* 0x0000000dff007c0c */ /* 0x000fe2000cf25670 */
[----:B------:R-:W-:Y:S01]  /*0cf0*/  NOP ;  /* 0x0000000000007918 */ /* 0x000fe20000000000 */
[----:B----4-:R-:W-:-:S13]  /*0d00*/  ISETP.NE.AND P0, PT, R0, 0x3, PT ;  /* 0x000000030000780c */ /* 0x010fda0003f05270 */
[----:B------:R-:W-:Y:S05]  /*0d10*/  @P0 BRA `(.L_x_14) ;  /* 0x0000000000340947 */ /* 0x000fea0003800000 */
[----:B--23--:R-:W-:Y:S01]  /*0d20*/  UMOV UR4, 0x400 ;  /* 0x0000040000047882 */ /* 0x00cfe20000000000 */
[----:B------:R-:W-:Y:S01]  /*0d30*/  UMOV UR6, 0x20 ;  /* 0x0000002000067882 */ /* 0x000fe20000000000 */
[----:B------:R-:W-:Y:S02]  /*0d40*/  ULEA UR4, UR58, UR4, 0x18 ;  /* 0x000000043a047291 */ /* 0x000fe4000f8ec0ff */
[----:B------:R-:W-:-:S04]  /*0d50*/  UIADD3 UR6, UPT, UPT, -UR6, 0x100000, URZ ;  /* 0x0010000006067890 */ /* 0x000fc8000fffe1ff */
[----:B------:R-:W-:Y:S02]  /*0d60*/  USHF.L.U32 UR7, UR6, 0xb, URZ ;  /* 0x0000000b06077899 */ /* 0x000fe400080006ff */
[----:B------:R-:W-:Y:S01]  /*0d70*/  USHF.L.U32 UR6, UR6, 0x1, URZ ;  /* 0x0000000106067899 */ /* 0x000fe200080006ff */
[----:B------:R-:W-:Y:S01]  /*0d80*/  ELECT P0, URZ, PT ;  /* 0x0000000000ff782f */ /* 0x000fe20003800000 */
[----:B------:R-:W2:Y:S10]  /*0d90*/  FENCE.VIEW.ASYNC.S ;  /* 0x00000000000073c6 */ /* 0x000eb40000000000 */
[----:B--2---:R4:W2:Y:S01]  /*0da0*/  SYNCS.EXCH.64 URZ, [UR4+0x130], UR6 ;  /* 0x0001300604ff75b2 */ /* 0x0048a20008000100 */
[----:B------:R4:W3:Y:S01]  /*0db0*/  SYNCS.EXCH.64 URZ, [UR4+0x140], UR6 ;  /* 0x0001400604ff75b2 */ /* 0x0008e20008000100 */
[----:B------:R4:W1:Y:S01]  /*0dc0*/  SYNCS.EXCH.64 URZ, [UR4+0x138], UR6 ;  /* 0x0001380604ff75b2 */ /* 0x0008620008000100 */
[----:B------:R4:W1:Y:S02]  /*0dd0*/  SYNCS.EXCH.64 URZ, [UR4+0x148], UR6 ;  /* 0x0001480604ff75b2 */ /* 0x0008640008000100 */
[----:B----4-:R-:W-:Y:S01]  /*0de0*/  NOP ;  /* 0x0000000000007918 */ /* 0x010fe20000000000 */
.L_x_14:
[----:B------:R-:W-:Y:S01]  /*0df0*/  VOTEU.ALL UP0, P1 ;  /* 0x0000000000ff7886 */ /* 0x000fe20000800000 */
[----:B--23--:R-:W-:Y:S01]  /*0e00*/  UMOV UR4, 0x20 ;  /* 0x0000002000047882 */ /* 0x00cfe20000000000 */
[----:B------:R-:W2:Y:S01]  /*0e10*/  LDCU UR7, c[0x0][0x36c] ;  /* 0x00006d80ff0777ac */ /* 0x000ea20008000800 */
[----:B------:R-:W-:Y:S01]  /*0e20*/  NOP ;  /* 0x0000000000007918 */ /* 0x000fe20000000000 */
[----:B------:R-:W-:Y:S01]  /*0e30*/  LOP3.LUT R0, R97, 0x1f, RZ, 0xc0, !PT ;  /* 0x0000001f61007812 */ /* 0x000fe200078ec0ff */
[----:B------:R-:W-:Y:S01]  /*0e40*/  @!UP0 UMOV UR6, 0x400 ;  /* 0x0000040000068882 */ /* 0x000fe20000000000 */
[----:B------:R-:W-:-:S04]  /*0e50*/  @!UP0 UIADD3 UR4, UPT, UPT, -UR4, 0x100000, URZ ;  /* 0x0010000004048890 */ /* 0x000fc8000fffe1ff */
[----:B------:R-:W-:Y:S02]  /*0e60*/  @!UP0 USHF.L.U32 UR5, UR4, 0xb, URZ ;  /* 0x0000000b04058899 */ /* 0x000fe400080006ff */
[----:B------:R-:W-:Y:S02]  /*0e70*/  @!UP0 USHF.L.U32 UR4, UR4, 0x1, URZ ;  /* 0x0000000104048899 */ /* 0x000fe400080006ff */
[----:B------:R-:W-:Y:S01]  /*0e80*/  @!UP0 ULEA UR6, UR58, UR6, 0x18 ;  /* 0x000000063a068291 */ /* 0x000fe2000f8ec0ff */
[----:B------:R-:W-:Y:S01]  /*0e90*/  VOTEU.ALL UP0, P1 ;  /* 0x0000000000ff7886 */ /* 0x000fe20000800000 */
[----:B------:R-:W-:Y:S02]  /*0ea0*/  UISETP.NE.AND UP4, UPT, UR13, URZ, UPT ;  /* 0x000000ff0d00728c */ /* 0x000fe4000bf85270 */
[----:B--2---:R-:W-:Y:S01]  /*0eb0*/  UISETP.EQ.U32.AND UP5, UPT, UR7, 0x1, UPT ;  /* 0x000000010700788c */ /* 0x004fe2000bfa2070 */
[----:B------:R-:W2:Y:S07]  /*0ec0*/  FENCE.VIEW.ASYNC.S ;  /* 0x00000000000073c6 */ /* 0x000eae0000000000 */
[----:B--2---:R2:W3:Y:S01]  /*0ed0*/  @!UP0 SYNCS.EXCH.64 URZ, [UR6+0x150], UR4 ;  /* 0x0001500406ff85b2 */ /* 0x0044e20008000100 */
[----:B------:R-:W-:Y:S05]  /*0ee0*/  BRA.U !UP5, `(.L_x_15) ;  /* 0x000000010d087547 */ /* 0x000fea000b800000 */
[----:B-1-3--:R-:W-:Y:S01]  /*0ef0*/  UCGABAR_ARV ;  /* 0x00000000000079c7 */ /* 0x00afe20008000000 */
[----:B------:R-:W-:Y:S05]  /*0f00*/  BRA `(.L_x_16) ;  /* 0x0000000000047947 */ /* 0x000fea0003800000 */
.L_x_15:
[----:B-1-3--:R-:W-:Y:S01]  /*0f10*/  NOP ;  /* 0x0000000000007918 */ /* 0x00afe20000000000 */
.L_x_16:
[----:B------:R-:W1:Y:S01]  /*0f20*/  S2UR UR19, SR_CTAID.X ;  /* 0x00000000001379c3 */ /* 0x000e620000002500 */
[----:B------:R-:W-:-:S05]  /*0f30*/  CS2R.32 R88, SR_CgaSize ;  /* 0x0000000000587805 */ /* 0x000fca0000008a00 */
[----:B------:R-:W-:-:S05]  /*0f40*/  IMAD R88, R88, -0xa0, RZ ;  /* 0xffffff6058587824 */ /* 0x000fca00078e02ff */
[----:B--2---:R-:W-:-:S14]  /*0f50*/  R2UR UR5, R88 ;  /* 0x00000000580572ca */ /* 0x004fdc00000e0000 */
[----:B------:R-:W2:Y:S01]  /*0f60*/  LDCU UR5, c[0x0][UR5+0x2b0] ;  /* 0x00005600050577ac */ /* 0x000ea20008000800 */
[----:B------:R-:W-:-:S05]  /*0f70*/  CS2R.32 R88, SR_CgaSize ;  /* 0x0000000000587805 */ /* 0x000fca0000008a00 */
[----:B------:R-:W-:-:S05]  /*0f80*/  IMAD R88, R88, -0xa0, RZ ;  /* 0xffffff6058587824 */ /* 0x000fca00078e02ff */
[----:B------:R-:W-:-:S14]  /*0f90*/  R2UR UR4, R88 ;  /* 0x00000000580472ca */ /* 0x000fdc00000e0000 */
[----:B------:R-:W3:Y:S01]  /*0fa0*/  LDCU UR4, c[0x0][UR4+0x2b4] ;  /* 0x00005680040477ac */ /* 0x000ee20008000800 */
[----:B------:R-:W4:Y:S01]  /*0fb0*/  S2UR UR7, SR_CTAID.Y ;  /* 0x00000000000779c3 */ /* 0x000f220000002600 */
[----:B------:R-:W-:-:S05]  /*0fc0*/  CS2R.32 R88, SR_CgaSize ;  /* 0x0000000000587805 */ /* 0x000fca0000008a00 */
[----:B------:R-:W-:-:S05]  /*0fd0*/  IMAD R88, R88, -0xa0, RZ ;  /* 0xffffff6058587824 */ /* 0x000fca00078e02ff */
[----:B------:R-:W-:-:S14]  /*0fe0*/  R2UR UR8, R88 ;  /* 0x00000000580872ca */ /* 0x000fdc00000e0000 */
[----:B------:R-:W3:Y:S01]  /*0ff0*/  LDCU UR8, c[0x0][UR8+0x2a0] ;  /* 0x00005400080877ac */ /* 0x000ee20008000800 */
[----:B------:R-:W-:Y:S01]  /*1000*/  UISETP.GT.U32.AND UP0, UPT, UR47, 0xffff, UPT ;  /* 0x0000ffff2f00788c */ /* 0x000fe2000bf04070 */
[----:B------:R-:W3:Y:S01]  /*1010*/  LDCU UR18, c[0x0][0xb24] ;  /* 0x00016480ff1277ac */ /* 0x000ee20008000800 */
[----:B------:R-:W1:Y:S01]  /*1020*/  S2UR UR36, SR_CTAID.Z ;  /* 0x00000000002479c3 */ /* 0x000e620000002700 */
[----:B------:R-:W-:-:S05]  /*1030*/  CS2R.32 R88, SR_CgaSize ;  /* 0x0000000000587805 */ /* 0x000fca0000008a00 */
[----:B------:R-:W-:-:S05]  /*1040*/  IMAD R88, R88, -0xa0, RZ ;  /* 0xffffff6058587824 */ /* 0x000fca00078e02ff */
[----:B------:R-:W-:-:S14]  /*1050*/  R2UR UR59, R88 ;  /* 0x00000000583b72ca */ /* 0x000fdc00000e0000 */
[----:B------:R-:W3:Y:S01]  /*1060*/  LDCU UR59, c[0x0][UR59+0x2a4] ;  /* 0x000054803b3b77ac */ /* 0x000ee20008000800 */
[----:B------:R-:W-:Y:S01]  /*1070*/  USHF.L.U32 UR28, UR58, 0xb, URZ ;  /* 0x0000000b3a1c7899 */ /* 0x000fe200080006ff */
[----:B-1----:R-:W-:Y:S01]  /*1080*/  I2FP.F32.U32 R3, UR19 ;  /* 0x0000001300037c45 */ /* 0x002fe20008201000 */
[----:B------:R-:W-:Y:S01]  /*1090*/  UMOV UR27, 0x5 ;  /* 0x00000005001b7882 */ /* 0x000fe20000000000 */
[----:B------:R-:W1:Y:S03]  /*10a0*/  LDCU UR45, c[0x0][0xb24] ;  /* 0x00016480ff2d77ac */ /* 0x000e660008000800 */
[----:B--2---:R-:W-:Y:S01]  /*10b0*/  FMUL R3, R3, UR5 ;  /* 0x0000000503037c20 */ /* 0x004fe20008400000 */
[----:B------:R-:W-:Y:S01]  /*10c0*/  USEL UR5, UR47, 0xffff, !UP0 ;  /* 0x0000ffff2f057887 */ /* 0x000fe2000c000000 */
[----:B----4-:R-:W-:Y:S01]  /*10d0*/  I2FP.F32.U32 R2, UR7 ;  /* 0x0000000700027c45 */ /* 0x010fe20008201000 */
[----:B------:R-:W2:Y:S03]  /*10e0*/  LDCU UR26, c[0x0][0xb30] ;  /* 0x00016600ff1a77ac */ /* 0x000ea60008000800 */
[----:B------:R-:W4:Y:S01]  /*10f0*/  F2I.U32.TRUNC.NTZ R3, R3 ;  /* 0x0000000300037305 */ /* 0x000f22000020f000 */
[----:B---3--:R-:W-:Y:S01]  /*1100*/  FMUL R2, R2, UR4 ;  /* 0x0000000402027c20 */ /* 0x008fe20008400000 */
[----:B------:R-:W-:-:S02]  /*1110*/  ULOP3.LUT UR24, UR5, 0xffff, URZ, 0xc0, !UPT ;  /* 0x0000ffff05187892 */ /* 0x000fc4000f8ec0ff */
[----:B------:R-:W-:Y:S01]  /*1120*/  UISETP.GE.AND UP2, UPT, UR18, 0x1, UPT ;  /* 0x000000011200788c */ /* 0x000fe2000bf46270 */
[----:B------:R-:W-:-:S03]  /*1130*/  UMOV UR32, UR7 ;  /* 0x0000000700207c82 */ /* 0x000fc60008000000 */
[----:B------:R-:W3:Y:S01]  /*1140*/  F2I.U32.TRUNC.NTZ R2, R2 ;  /* 0x0000000200027305 */ /* 0x000ee2000020f000 */
[----:B------:R-:W-:Y:S01]  /*1150*/  UMOV UR20, UR19 ;  /* 0x0000001300147c82 */ /* 0x000fe20008000000 */
[----:B----4-:R-:W-:Y:S02]  /*1160*/  R2UR UR4, R3 ;  /* 0x00000000030472ca */ /* 0x010fe400000e0000 */
[----:B------:R-:W-:Y:S02]  /*1170*/  PRMT R3, RZ, 0x7610, R3 ;  /* 0x00007610ff037816 */ /* 0x000fe40000000003 */
[----:B---3--:R-:W-:Y:S02]  /*1180*/  R2UR UR6, R2 ;  /* 0x00000000020672ca */ /* 0x008fe400000e0000 */
[----:B------:R-:W-:-:S07]  /*1190*/  PRMT R2, RZ, 0x7610, R2 ;  /* 0x00007610ff027816 */ /* 0x000fce0000000002 */
[----:B------:R-:W-:-:S04]  /*11a0*/  UIADD3 UR5, UPT, UPT, -UR4, URZ, URZ ;  /* 0x000000ff04057290 */ /* 0x000fc8000fffe1ff */
[----:B------:R-:W-:Y:S02]  /*11b0*/  UIMAD UR5, UR8, UR5, UR19 ;  /* 0x00000005080572a4 */ /* 0x000fe4000f8e0213 */
[----:B------:R-:W-:-:S04]  /*11c0*/  UIADD3 UR4, UPT, UPT, -UR6, URZ, URZ ;  /* 0x000000ff06047290 */ /* 0x000fc8000fffe1ff */
[----:B------:R-:W-:Y:S01]  /*11d0*/  IMAD.U32 R88, RZ, RZ, UR5 ;  /* 0x00000005ff587e24 */ /* 0x000fe2000f8e00ff */
[----:B------:R-:W-:Y:S01]  /*11e0*/  UIMAD UR59, UR59, UR4, UR7 ;  /* 0x000000043b3b72a4 */ /* 0x000fe2000f8e0207 */
[----:B-12---:R-:W-:Y:S11]  /*11f0*/  BRA.U UP4, `(.L_x_17) ;  /* 0x0000000104407547 */ /* 0x006ff6000b800000 */
[----:B------:R-:W-:-:S13]  /*1200*/  R2UR UR4, R88 ;  /* 0x00000000580472ca */ /* 0x000fda00000e0000 */
[----:B------:R-:W-:Y:S02]  /*1210*/  UISETP.GT.U32.AND UP0, UPT, UR4, 0x1, UPT ;  /* 0x000000010400788c */ /* 0x000fe4000bf04070 */
[----:B------:R-:W-:Y:S02]  /*1220*/  ULOP3.LUT UR4, UR4, 0xfffffffe, URZ, 0xc0, !UPT ;  /* 0xfffffffe04047892 */ /* 0x000fe4000f8ec0ff */
[----:B------:R-:W-:Y:S02]  /*1230*/  UISETP.NE.AND UP1, UPT, UR59, URZ, UP0 ;  /* 0x000000ff3b00728c */ /* 0x000fe40008725270 */
[----:B------:R-:W-:Y:S02]  /*1240*/  UISETP.NE.AND UP0, UPT, UR59, 0x1, UP0 ;  /* 0x000000013b00788c */ /* 0x000fe40008705270 */
[----:B------:R-:W-:Y:S02]  /*1250*/  USEL UR7, URZ, 0x1, UP1 ;  /* 0x00000001ff077887 */ /* 0x000fe40008800000 */
[----:B------:R-:W-:-:S02]  /*1260*/  USEL UR6, URZ, 0x4, UP0 ;  /* 0x00000004ff067887 */ /* 0x000fc40008000000 */
[----:B------:R-:W-:Y:S02]  /*1270*/  USEL UR5, URZ, 0x2, UP1 ;  /* 0x00000002ff057887 */ /* 0x000fe40008800000 */
[----:B------:R-:W-:Y:S02]  /*1280*/  ULEA UR4, UR59, UR4, 0x1 ;  /* 0x000000043b047291 */ /* 0x000fe4000f8e08ff */
[----:B------:R-:W-:Y:S02]  /*1290*/  USEL UR8, URZ, 0x8, UP0 ;  /* 0x00000008ff087887 */ /* 0x000fe40008000000 */
[----:B------:R-:W-:-:S03]  /*12a0*/  UIADD3 UR5, UPT, UPT, UR5, UR6, UR7 ;  /* 0x0000000605057290 */ /* 0x000fc6000fffe007 */
[----:B------:R-:W-:Y:S01]  /*12b0*/  UMOV UR6, 0x3 ;  /* 0x0000000300067882 */ /* 0x000fe20000000000 */
[----:B------:R-:W-:Y:S02]  /*12c0*/  UIADD3 UR5, UPT, UPT, UR5, UR8, URZ ;  /* 0x0000000805057290 */ /* 0x000fe4000fffe0ff */
[----:B------:R-:W-:-:S04]  /*12d0*/  USHF.L.U32 UR4, UR6, UR4, URZ ;  /* 0x0000000406047299 */ /* 0x000fc800080006ff */
[----:B------:R-:W-:Y:S02]  /*12e0*/  MOV R3, UR5 ;  /* 0x0000000500037c02 */ /* 0x000fe40008000f00 */
[----:B------:R-:W-:Y:S02]  /*12f0*/  IMAD.U32 R2, RZ, RZ, UR4 ;  /* 0x00000004ff027e24 */ /* 0x000fe4000f8e00ff */
.L_x_17:
[----:B------:R-:W-:Y:S05]  /*1300*/  BRA.U !UP2, `(.L_x_18) ;  /* 0x000000010ad07547 */ /* 0x000fea000b800000 */
[----:B------:R-:W1:Y:S01]  /*1310*/  LDCU.128 UR20, c[0x0][0xb10] ;  /* 0x00016200ff1477ac */ /* 0x000e620008000c00 */
[----:B------:R-:W2:Y:S01]  /*1320*/  LDCU UR12, c[0x0][0x370] ;  /* 0x00006e00ff0c77ac */ /* 0x000ea20008000800 */
[----:B------:R-:W3:Y:S01]  /*1330*/  LDCU UR5, c[0x0][0x374] ;  /* 0x00006e80ff0577ac */ /* 0x000ee20008000800 */
[----:B------:R-:W4:Y:S01]  /*1340*/  LDCU UR25, c[0x0][0xb0c] ;  /* 0x00016180ff1977ac */ /* 0x000f220008000800 */
[----:B------:R-:W4:Y:S01]  /*1350*/  LDCU UR4, c[0x0][0xb20] ;  /* 0x00016400ff0477ac */ /* 0x000f220008000800 */
[----:B------:R-:W4:Y:S01]  /*1360*/  LDCU.64 UR16, c[0x0][0xb28] ;  /* 0x00016500ff1077ac */ /* 0x000f220008000a00 */
[----:B-1----:R-:W-:Y:S02]  /*1370*/  UISETP.NE.AND UP0, UPT, UR22, 0x1, UPT ;  /* 0x000000011600788c */ /* 0x002fe4000bf05270 */
[----:B---3--:R-:W-:Y:S02]  /*1380*/  UIMAD.WIDE.U32 UR6, UR5, UR23, URZ ;  /* 0x00000017050672a5 */ /* 0x008fe4000f8e00ff */
[----:B--2---:R-:W-:-:S02]  /*1390*/  UIMAD.WIDE.U32 UR8, UR12, UR20, URZ ;  /* 0x000000140c0872a5 */ /* 0x004fc4000f8e00ff */
[----:B----4-:R-:W-:Y:S02]  /*13a0*/  UISETP.NE.AND UP1, UPT, UR25, 0x1, UPT ;  /* 0x000000011900788c */ /* 0x010fe4000bf25270 */
[----:B------:R-:W-:Y:S01]  /*13b0*/  UISETP.NE.AND UP2, UPT, UR18, 0x1, UPT ;  /* 0x000000011200788c */ /* 0x000fe2000bf45270 */
[----:B------:R-:W-:Y:S02]  /*13c0*/  UMOV UR6, UR7 ;  /* 0x0000000700067c82 */ /* 0x000fe40008000000 */
[----:B------:R-:W-:Y:S01]  /*13d0*/  UMOV UR8, UR9 ;  /* 0x0000000900087c82 */ /* 0x000fe20008000000 */
[----:B------:R-:W-:Y:S02]  /*13e0*/  @UP0 USHF.R.U32.HI UR5, URZ, UR4, UR6 ;  /* 0x00000004ff050299 */ /* 0x000fe40008011606 */
[----:B------:R-:W-:Y:S02]  /*13f0*/  UIMAD.WIDE.U32 UR14, UR32, UR23, URZ ;  /* 0x00000017200e72a5 */ /* 0x000fe4000f8e00ff */
[----:B------:R-:W-:-:S02]  /*1400*/  UIMAD.WIDE.U32 UR6, UR5, UR16, URZ ;  /* 0x00000010050672a5 */ /* 0x000fc4000f8e00ff */
[----:B------:R-:W-:Y:S02]  /*1410*/  @UP1 USHF.R.U32.HI UR12, URZ, UR21, UR8 ;  /* 0x00000015ff0c1299 */ /* 0x000fe40008011608 */
[----:B------:R-:W-:Y:S02]  /*1420*/  UIMAD.WIDE.U32 UR10, UR19, UR20, URZ ;  /* 0x00000014130a72a5 */ /* 0x000fe4000f8e00ff */
[----:B------:R-:W-:Y:S01]  /*1430*/  UIMAD.WIDE.U32 UR8, UR12, UR16, URZ ;  /* 0x000000100c0872a5 */ /* 0x000fe2000f8e00ff */
[----:B------:R-:W-:Y:S01]  /*1440*/  UMOV UR14, UR15 ;  /* 0x0000000f000e7c82 */ /* 0x000fe20008000000 */
[----:B------:R-:W-:Y:S01]  /*1450*/  UMOV UR6, UR7 ;  /* 0x0000000700067c82 */ /* 0x000fe20008000000 */
[----:B------:R-:W-:Y:S02]  /*1460*/  USHF.R.U32.HI UR14, URZ, UR4, UR14 ;  /* 0x00000004ff0e7299 */ /* 0x000fe4000801160e */
[----:B------:R-:W-:Y:S01]  /*1470*/  @UP2 USHF.R.U32.HI UR5, URZ, UR17, UR6 ;  /* 0x00000011ff052299 */ /* 0x000fe20008011606 */
[----:B------:R-:W-:-:S02]  /*1480*/  UMOV UR10, UR11 ;  /* 0x0000000b000a7c82 */ /* 0x000fc40008000000 */
[----:B------:R-:W-:Y:S01]  /*1490*/  UMOV UR6, UR9 ;  /* 0x0000000900067c82 */ /* 0x000fe20008000000 */
[----:B------:R-:W-:Y:S02]  /*14a0*/  USHF.R.U32.HI UR10, URZ, UR21, UR10 ;  /* 0x00000015ff0a7299 */ /* 0x000fe4000801160a */
[----:B------:R-:W-:Y:S02]  /*14b0*/  @UP2 USHF.R.U32.HI UR12, URZ, UR17, UR6 ;  /* 0x00000011ff0c2299 */ /* 0x000fe40008011606 */
[----:B------:R-:W-:Y:S02]  /*14c0*/  USEL UR4, UR32, UR14, !UP0 ;  /* 0x0000000e20047287 */ /* 0x000fe4000c000000 */
[----:B------:R-:W-:Y:S02]  /*14d0*/  UIMAD UR6, UR5, UR18, URZ ;  /* 0x00000012050672a4 */ /* 0x000fe4000f8e02ff */
[----:B------:R-:W-:Y:S02]  /*14e0*/  USEL UR5, UR19, UR10, !UP1 ;  /* 0x0000000a13057287 */ /* 0x000fe4000c800000 */
[----:B------:R-:W-:-:S02]  /*14f0*/  UIMAD UR8, UR12, UR18, URZ ;  /* 0x000000120c0872a4 */ /* 0x000fc4000f8e02ff */
[----:B------:R-:W-:Y:S02]  /*1500*/  UISETP.GE.AND UP0, UPT, UR4, UR6, UPT ;  /* 0x000000060400728c */ /* 0x000fe4000bf06270 */
[----:B------:R-:W-:Y:S02]  /*1510*/  UIMAD.WIDE.U32 UR6, UR4, UR16, URZ ;  /* 0x00000010040672a5 */ /* 0x000fe4000f8e00ff */
[----:B------:R-:W-:Y:S02]  /*1520*/  UISETP.GE.OR UP0, UPT, UR5, UR8, UP0 ;  /* 0x000000080500728c */ /* 0x000fe40008706670 */
[----:B------:R-:W-:Y:S02]  /*1530*/  UIMAD.WIDE.U32 UR8, UR5, UR16, URZ ;  /* 0x00000010050872a5 */ /* 0x000fe4000f8e00ff */
[----:B------:R-:W-:Y:S02]  /*1540*/  USHF.R.U32.HI UR7, URZ, UR17, UR7 ;  /* 0x00000011ff077299 */ /* 0x000fe40008011607 */
[----:B------:R-:W-:-:S02]  /*1550*/  UIADD3 UR10, UPT, UPT, -UR4, URZ, URZ ;  /* 0x000000ff040a7290 */ /* 0x000fc4000fffe1ff */
[----:B------:R-:W-:Y:S02]  /*1560*/  USEL UR7, UR4, UR7, !UP2 ;  /* 0x0000000704077287 */ /* 0x000fe4000d000000 */
[----:B------:R-:W-:Y:S01]  /*1570*/  UIADD3 UR20, UPT, UPT, -UR5, URZ, URZ ;  /* 0x000000ff05147290 */ /* 0x000fe2000fffe1ff */
[----:B------:R-:W-:Y:S01]  /*1580*/  @!UP0 UMOV UR6, UR9 ;  /* 0x0000000900068c82 */ /* 0x000fe20008000000 */
[----:B------:R-:W-:Y:S02]  /*1590*/  UIADD3 UR8, UPT, UPT, -UR7, URZ, URZ ;  /* 0x000000ff07087290 */ /* 0x000fe4000fffe1ff */
[----:B------:R-:W-:Y:S02]  /*15a0*/  @!UP0 USHF.R.U32.HI UR6, URZ, UR17, UR6 ;  /* 0x00000011ff068299 */ /* 0x000fe40008011606 */
[----:B------:R-:W-:Y:S02]  /*15b0*/  UIMAD UR8, UR18, UR8, UR4 ;  /* 0x00000008120872a4 */ /* 0x000fe4000f8e0204 */
[----:B------:R-:W-:-:S02]  /*15c0*/  @!UP0 USEL UR6, UR5, UR6, !UP2 ;  /* 0x0000000605068287 */ /* 0x000fc4000d000000 */
[----:B------:R-:W-:Y:S02]  /*15d0*/  UIMAD UR32, UR22, UR10, UR32 ;  /* 0x0000000a162072a4 */ /* 0x000fe4000f8e0220 */
[----:B------:R-:W-:Y:S02]  /*15e0*/  @!UP0 UIADD3 UR7, UPT, UPT, UR7, -UR6, URZ ;  /* 0x8000000607078290 */ /* 0x000fe4000fffe0ff */
[----:B------:R-:W-:Y:S02]  /*15f0*/  @!UP0 UIMAD UR6, UR8, UR12, UR6 ;  /* 0x0000000c080682a4 */ /* 0x000fe4000f8e0206 */
[----:B------:R-:W-:Y:S02]  /*1600*/  @!UP0 UIMAD UR4, UR7, UR18, UR5 ;  /* 0x00000012070482a4 */ /* 0x000fe4000f8e0205 */
[----:B------:R-:W-:Y:S02]  /*1610*/  UIMAD UR20, UR25, UR20, UR19 ;  /* 0x00000014191472a4 */ /* 0x000fe4000f8e0213 */
[----:B------:R-:W-:Y:S01]  /*1620*/  UIMAD UR32, UR4, UR22, UR32 ;  /* 0x00000016042072a4 */ /* 0x000fe2000f8e0220 */
[----:B------:R-:W-:-:S02]  /*1630*/  @!UP0 UMOV UR5, UR6 ;  /* 0x0000000600058c82 */ /* 0x000fc40008000000 */
[----:B------:R-:W-:-:S12]  /*1640*/  UIMAD UR20, UR5, UR25, UR20 ;  /* 0x00000019051472a4 */ /* 0x000fd8000f8e0214 */
.L_x_18:
[----:B------:R-:W-:Y:S02]  /*1650*/  UISETP.NE.AND UP1, UPT, UR26, 0x1, UPT ;  /* 0x000000011a00788c */ /* 0x000fe4000bf25270 */
[----:B------:R-:W-:Y:S02]  /*1660*/  UISETP.NE.AND UP0, UPT, UR13, 0x2, UPT ;  /* 0x000000020d00788c */ /* 0x000fe4000bf05270 */
[----:B------:R-:W-:Y:S02]  /*1670*/  ULOP3.LUT UR28, UR28, 0x1000, URZ, 0xc0, !UPT ;  /* 0x000010001c1c7892 */ /* 0x000fe4000f8ec0ff */
[----:B------:R-:W-:-:S03]  /*1680*/  USHF.L.U32 UR24, UR27, UR24, URZ ;  /* 0x000000181b187299 */ /* 0x000fc600080006ff */
[----:B------:R-:W-:Y:S09]  /*1690*/  BRA.U UP1, `(.L_x_19) ;  /* 0x0000000101447547 */ /* 0x000ff2000b800000 */
[----:B------:R-:W1:Y:S01]  /*16a0*/  LDCU.128 UR8, c[0x0][0xb10] ;  /* 0x00016200ff0877ac */ /* 0x000e620008000c00 */
[----:B------:R-:W2:Y:S01]  /*16b0*/  LDCU UR12, c[0x0][0xb0c] ;  /* 0x00016180ff0c77ac */ /* 0x000ea20008000800 */
[----:B------:R-:W3:Y:S01]  /*16c0*/  LDCU UR14, c[0x0][0xb20] ;  /* 0x00016400ff0e77ac */ /* 0x000ee20008000800 */
[----:B-1----:R-:W-:Y:S02]  /*16d0*/  UIMAD.WIDE.U32 UR6, UR20, UR8, URZ ;  /* 0x00000008140672a5 */ /* 0x002fe4000f8e00ff */
[----:B------:R-:W-:Y:S02]  /*16e0*/  UIMAD.WIDE.U32 UR4, UR32, UR11, URZ ;  /* 0x0000000b200472a5 */ /* 0x000fe4000f8e00ff */
[----:B--2---:R-:W-:Y:S02]  /*16f0*/  UISETP.NE.AND UP2, UPT, UR12, 0x1, UPT ;  /* 0x000000010c00788c */ /* 0x004fe4000bf45270 */
[----:B------:R-:W-:Y:S01]  /*1700*/  UISETP.NE.AND UP1, UPT, UR10, 0x1, UPT ;  /* 0x000000010a00788c */ /* 0x000fe2000bf25270 */
[----:B------:R-:W-:-:S02]  /*1710*/  UMOV UR6, UR7 ;  /* 0x0000000700067c82 */ /* 0x000fc40008000000 */
[----:B------:R-:W-:Y:S01]  /*1720*/  UMOV UR4, UR5 ;  /* 0x0000000500047c82 */ /* 0x000fe20008000000 */
[----:B------:R-:W-:Y:S02]  /*1730*/  USHF.R.U32.HI UR6, URZ, UR9, UR6 ;  /* 0x00000009ff067299 */ /* 0x000fe40008011606 */
[----:B---3--:R-:W-:Y:S02]  /*1740*/  USHF.R.U32.HI UR4, URZ, UR14, UR4 ;  /* 0x0000000eff047299 */ /* 0x008fe40008011604 */
[----:B------:R-:W-:Y:S02]  /*1750*/  USEL UR5, UR20, UR6, !UP2 ;  /* 0x0000000614057287 */ /* 0x000fe4000d000000 */
[----:B------:R-:W-:-:S04]  /*1760*/  USEL UR4, UR32, UR4, !UP1 ;  /* 0x0000000420047287 */ /* 0x000fc8000c800000 */
[----:B------:R-:W-:Y:S02]  /*1770*/  UIADD3 UR6, UPT, UPT, -UR4, UR5, URZ ;  /* 0x0000000504067290 */ /* 0x000fe4000fffe1ff */
[----:B------:R-:W-:Y:S02]  /*1780*/  UIADD3 UR4, UPT, UPT, UR4, -UR5, URZ ;  /* 0x8000000504047290 */ /* 0x000fe4000fffe0ff */
[----:B------:R-:W-:Y:S02]  /*1790*/  UIMAD UR32, UR6, UR10, UR32 ;  /* 0x0000000a062072a4 */ /* 0x000fe4000f8e0220 */
[----:B------:R-:W-:-:S12]  /*17a0*/  UIMAD UR20, UR4, UR12, UR20 ;  /* 0x0000000c041472a4 */ /* 0x000fd8000f8e0214 */
.L_x_19:
[----:B------:R-:W-:Y:S05]  /*17b0*/  BRA.U !UP5, `(.L_x_20) ;  /* 0x000000010d0c7547 */ /* 0x000fea000b800000 */
[----:B------:R-:W-:Y:S01]  /*17c0*/  UCGABAR_WAIT ;  /* 0x0000000000007dc7 */ /* 0x000fe20008000000 */
[----:B------:R-:W-:Y:S01]  /*17d0*/  CCTL.IVALL ;  /* 0x00000000ff00798f */ /* 0x000fe20002000000 */
[----:B------:R-:W-:Y:S05]  /*17e0*/  BRA `(.L_x_21) ;  /* 0x0000000000047947 */ /* 0x000fea0003800000 */
.L_x_20:
[----:B------:R-:W-:Y:S06]  /*17f0*/  BAR.SYNC.DEFER_BLOCKING 0x0 ;  /* 0x0000000000007b1d */ /* 0x000fec0000010000 */
.L_x_21:
[----:B------:R-:W-:Y:S05]  /*1800*/  BRA.U UP0, `(.L_x_22) ;  /* 0x00000015006c7547 */ /* 0x000fea000b800000 */
[----:B------:R-:W1:Y:S01]  /*1810*/  LDCU UR6, c[0x0][0x38c] ;  /* 0x00007180ff0677ac */ /* 0x000e620008000800 */
[----:B------:R-:W-:Y:S01]  /*1820*/  PLOP3.LUT P1, PT, PT, PT, UP3, 0x80, 0x8 ;  /* 0x000000000008781c */ /* 0x000fe20003f2f038 */
[----:B------:R-:W-:Y:S01]  /*1830*/  IMAD.MOV.U32 R12, RZ, RZ, 0x1 ;  /* 0x00000001ff0c7424 */ /* 0x000fe200078e00ff */
[----:B------:R-:W-:Y:S01]  /*1840*/  ISETP.NE.AND P2, PT, R0, RZ, P3 ;  /* 0x000000ff0000720c */ /* 0x000fe20001f45270 */
[----:B------:R-:W-:Y:S01]  /*1850*/  USHF.L.U32 UR7, UR19, 0x6, URZ ;  /* 0x0000000613077899 */ /* 0x000fe200080006ff */
[----:B------:R-:W-:Y:S01]  /*1860*/  PLOP3.LUT P1, PT, P1, PT, PT, 0x8, 0x80 ;  /* 0x000000000080781c */ /* 0x000fe20000f2e170 */
[----:B------:R-:W-:Y:S01]  /*1870*/  UMOV UR8, 0x400 ;  /* 0x0000040000087882 */ /* 0x000fe20000000000 */
[----:B------:R-:W-:Y:S01]  /*1880*/  UISETP.NE.AND UP1, UPT, UR13, URZ, UPT ;  /* 0x000000ff0d00728c */ /* 0x000fe2000bf25270 */
[----:B------:R-:W-:Y:S01]  /*1890*/  CS2R R10, SRZ ;  /* 0x00000000000a7805 */ /* 0x000fe2000001ff00 */
[----:B------:R-:W-:Y:S01]  /*18a0*/  USHF.L.U32 UR46, UR19, 0x7, URZ ;  /* 0x00000007132e7899 */ /* 0x000fe200080006ff */
[----:B------:R-:W-:Y:S01]  /*18b0*/  IMAD.MOV.U32 R9, RZ, RZ, RZ ;  /* 0x000000ffff097224 */ /* 0x000fe200078e00ff */
[----:B------:R-:W-:Y:S01]  /*18c0*/  ULEA UR13, UR58, UR8, 0x18 ;  /* 0x000000083a0d7291 */ /* 0x000fe2000f8ec0ff */
[----:B------:R-:W-:Y:S01]  /*18d0*/  IMAD.MOV.U32 R8, RZ, RZ, 0x1 ;  /* 0x00000001ff087424 */ /* 0x000fe200078e00ff */
[----:B------:R-:W2:Y:S01]  /*18e0*/  LDCU UR39, c[0x0][0x370] ;  /* 0x00006e00ff2777ac */ /* 0x000ea20008000800 */
[----:B------:R-:W3:Y:S01]  /*18f0*/  LDCU.64 UR26, c[0x0][0x348] ;  /* 0x00006900ff1a77ac */ /* 0x000ee20008000a00 */
[----:B-1----:R-:W-:-:S02]  /*1900*/  UIADD3 UR5, UPT, UPT, UR6, 0x7f, URZ ;  /* 0x0000007f06057890 */ /* 0x002fc4000fffe0ff */
[----:B------:R-:W-:Y:S02]  /*1910*/  UIADD3 UR47, UPT, UPT, UR6, 0xfe, URZ ;  /* 0x000000fe062f7890 */ /* 0x000fe4000fffe0ff */
[----:B------:R-:W-:Y:S01]  /*1920*/  USHF.R.S32.HI UR4, URZ, 0x1f, UR5 ;  /* 0x0000001fff047899 */ /* 0x000fe20008011405 */
[----:B------:R-:W1:Y:S03]  /*1930*/  LDCU UR38, c[0x0][0x374] ;  /* 0x00006e80ff2677ac */ /* 0x000e660008000800 */
[----:B------:R-:W-:Y:S02]  /*1940*/  ULEA.HI UR4, UR4, UR5, URZ, 0x7 ;  /* 0x0000000504047291 */ /* 0x000fe4000f8f38ff */
[----:B------:R-:W-:Y:S02]  /*1950*/  UIADD3 UR5, UPT, UPT, UR6, -0x1, URZ ;  /* 0xffffffff06057890 */ /* 0x000fe4000fffe0ff */
[----:B------:R-:W-:-:S02]  /*1960*/  USHF.R.S32.HI UR41, URZ, 0x7, UR4 ;  /* 0x00000007ff297899 */ /* 0x000fc40008011404 */
[----:B------:R-:W-:Y:S02]  /*1970*/  UISETP.GE.U32.AND UP2, UPT, UR5, -0xff, UPT ;  /* 0xffffff010500788c */ /* 0x000fe4000bf46070 */
[----:B------:R-:W-:Y:S02]  /*1980*/  UISETP.LT.U32.AND UP0, UPT, UR41, 0x8, UPT ;  /* 0x000000082900788c */ /* 0x000fe4000bf01070 */
[----:B------:R-:W-:Y:S02]  /*1990*/  ULOP3.LUT UR5, UR7, 0x40, URZ, 0xc0, !UPT ;  /* 0x0000004007057892 */ /* 0x000fe4000f8ec0ff */
[----:B------:R-:W-:Y:S02]  /*19a0*/  USEL UR40, UR41, 0x8, UP0 ;  /* 0x0000000829287887 */ /* 0x000fe40008000000 */
[----:B------:R-:W-:Y:S02]  /*19b0*/  ULOP3.LUT UR46, UR46, 0x80, URZ, 0xc0, !UPT ;  /* 0x000000802e2e7892 */ /* 0x000fe4000f8ec0ff */
[----:B------:R-:W-:-:S02]  /*19c0*/  UIADD3 UR4, UPT, UPT, UR40, -0x1, URZ ;  /* 0xffffffff28047890 */ /* 0x000fc4000fffe0ff */
[----:B------:R-:W-:Y:S02]  /*19d0*/  @UP2 UIADD3 UR4, UPT, UPT, UR40, URZ, URZ ;  /* 0x000000ff28042290 */ /* 0x000fe4000fffe0ff */
[----:B------:R-:W-:Y:S02]  /*19e0*/  USEL UR21, UR53, 0x2, UP1 ;  /* 0x0000000235157887 */ /* 0x000fe40008800000 */
[----:B------:R-:W-:Y:S02]  /*19f0*/  UIADD3 UR30, UPT, UPT, UR13, 0x6300, UR28 ;  /* 0x000063000d1e7890 */ /* 0x000fe4000fffe01c */
[----:B------:R-:W-:Y:S02]  /*1a00*/  ULEA.HI UR43, UR28, UR5, URZ, 0x19 ;  /* 0x000000051c2b7291 */ /* 0x000fe4000f8fc8ff */
[----:B------:R-:W-:Y:S02]  /*1a10*/  UIADD3 UR44, UPT, UPT, UR41, -UR40, URZ ;  /* 0x80000028292c7290 */ /* 0x000fe4000fffe0ff */
[----:B------:R-:W-:-:S02]  /*1a20*/  UIADD3 UR29, UPT, UPT, UR4, 0x1, URZ ;  /* 0x00000001041d7890 */ /* 0x000fc4000fffe0ff */
[----:B------:R-:W-:Y:S01]  /*1a30*/  UIADD3 UR42, UPT, UPT, -UR4, URZ, URZ ;  /* 0x000000ff042a7290 */ /* 0x000fe2000fffe1ff */
[----:B-123--:R-:W-:-:S11]  /*1a40*/  UMOV UR6, URZ ;  /* 0x000000ff00067c82 */ /* 0x00efd60008000000 */
.L_x_42:
[----:B------:R-:W-:-:S09]  /*1a50*/  UISETP.NE.AND UP0, UPT, UR58, URZ, UPT ;  /* 0x000000ff3a00728c */ /* 0x000fd2000bf05270 */
[----:B-1----:R-:W-:Y:S05]  /*1a60*/  BRA.U UP0, `(.L_x_23) ;  /* 0x0000000100287547 */ /* 0x002fea000b800000 */
[----:B------:R-:W-:Y:S02]  /*1a70*/  LEA R0, R9, UR13, 0x3 ;  /* 0x0000000d09007c11 */ /* 0x000fe4000f8e18ff */
[----:B------:R-:W-:-:S04]  /*1a80*/  SHF.L.U32 R3, R8, 0x1f, RZ ;  /* 0x0000001f08037819 */ /* 0x000fc800000006ff */
[----:B------:R-:W1:Y:S02]  /*1a90*/  SYNCS.PHASECHK.TRANS64.TRYWAIT P0, [R0+URZ+0x140], R3 ;  /* 0x00014003000075a7 */ /* 0x000e6400080011ff */
[----:B-1----:R-:W-:Y:S05]  /*1aa0*/  @!P0 BRA `(.L_x_24) ;  /* 0x0000008400bc8947 */ /* 0x002fea0003800000 */
.L_x_147:
[----:B------:R2:W-:Y:S01]  /*1ab0*/  SYNCS.ARRIVE.TRANS64.A1T0 RZ, [R0+URZ+0x130], RZ ;  /* 0x000130ff00ff79a7 */ /* 0x0005e200081000ff */
[----:B------:R-:W-:-:S05]  /*1ac0*/  VIADD R9, R9, 0x1 ;  /* 0x0000000109097836 */ /* 0x000fca0000000000 */
[----:B------:R-:W-:-:S04]  /*1ad0*/  ISETP.NE.AND P0, PT, R9, 0x2, PT ;  /* 0x000000020900780c */ /* 0x000fc80003f05270 */
[----:B-1----:R-:W-:Y:S02]  /*1ae0*/  SEL R3, RZ, 0x1, P0 ;  /* 0x00000001ff037807 */ /* 0x002fe40000000000 */
[----:B------:R-:W-:Y:S02]  /*1af0*/  SEL R9, R9, RZ, P0 ;  /* 0x000000ff09097207 */ /* 0x000fe40000000000 */
[----:B------:R-:W-:-:S07]  /*1b00*/  LOP3.LUT R8, R8, R3, RZ, 0x3c, !PT ;  /* 0x0000000308087212 */ /* 0x000fce00078e3cff */
.L_x_23:
[----:B------:R-:W-:Y:S01]  /*1b10*/  ULEA UR4, UR6, UR13, 0x3 ;  /* 0x0000000d06047291 */ /* 0x000fe2000f8e18ff */
[----:B--2---:R-:W-:Y:S01]  /*1b20*/  SHF.L.U32 R0, R12, 0x1f, RZ ;  /* 0x0000001f0c007819 */ /* 0x004fe200000006ff */
[----:B------:R-:W-:Y:S02]  /*1b30*/  UISETP.GE.U32.AND UP0, UPT, UR47, 0xff, UPT ;  /* 0x000000ff2f00788c */ /* 0x000fe4000bf06070 */
[----:B------:R-:W-:Y:S01]  /*1b40*/  ULEA UR11, UR32, UR46, 0x8 ;  /* 0x0000002e200b7291 */ /* 0x000fe2000f8e40ff */
[----:B------:R-:W-:-:S04]  /*1b50*/  UMOV UR7, URZ ;  /* 0x000000ff00077c82 */ /* 0x000fc80008000000 */
[----:B------:R1:W2:Y:S01]  /*1b60*/  SYNCS.PHASECHK.TRANS64.TRYWAIT P0, [UR4+0x40], R0 ;  /* 0x00004000ff0075a7 */ /* 0x0002a20008001104 */
[----:B------:R-:W-:-:S04]  /*1b70*/  ULEA.HI UR4, UR20, UR20, URZ, 0x1 ;  /* 0x0000001414047291 */ /* 0x000fc8000f8f08ff */
[----:B------:R-:W-:-:S04]  /*1b80*/  USHF.L.U32 UR4, UR4, 0x6, URZ ;  /* 0x0000000604047899 */ /* 0x000fc800080006ff */
[----:B------:R-:W-:-:S04]  /*1b90*/  ULOP3.LUT UR35, UR4, 0xffffff80, URZ, 0xc0, !UPT ;  /* 0xffffff8004237892 */ /* 0x000fc8000f8ec0ff */
[----:B------:R-:W-:Y:S01]  /*1ba0*/  UIADD3 UR35, UPT, UPT, UR43, UR35, URZ ;  /* 0x000000232b237290 */ /* 0x000fe2000fffe0ff */
[----:B------:R-:W-:Y:S11]  /*1bb0*/  BRA.U !UP0, `(.L_x_25) ;  /* 0x0000000108c47547 */ /* 0x000ff6000b800000 */
[----:B------:R-:W-:Y:S01]  /*1bc0*/  UMOV UR16, UR42 ;  /* 0x0000002a00107c82 */ /* 0x000fe20008000000 */
[----:B------:R-:W-:Y:S01]  /*1bd0*/  UMOV UR4, UR6 ;  /* 0x0000000600047c82 */ /* 0x000fe20008000000 */
[----:B------:R-:W-:-:S05]  /*1be0*/  UMOV UR34, URZ ;  /* 0x000000ff00227c82 */ /* 0x000fca0008000000 */
.L_x_31:
[----:B------:R-:W-:Y:S01]  /*1bf0*/  ULEA UR33, UR4, UR13, 0x3 ;  /* 0x0000000d04217291 */ /* 0x000fe2000f8e18ff */
[----:B------:R-:W-:Y:S01]  /*1c00*/  @P3 MOV R2, 0xc000 ;  /* 0x0000c00000023802 */ /* 0x000fe20000000f00 */
[----:B--234-:R-:W-:Y:S10]  /*1c10*/  @P0 BRA `(.L_x_26) ;  /* 0x00000000000c0947 */ /* 0x01cff40003800000 */
[----:B------:R-:W-:-:S04]  /*1c20*/  SHF.L.U32 R3, R12, 0x1f, RZ ;  /* 0x0000001f0c037819 */ /* 0x000fc800000006ff */
[----:B------:R-:W2:Y:S02]  /*1c30*/  SYNCS.PHASECHK.TRANS64.TRYWAIT P0, [UR33+0x40], R3 ;  /* 0x00004003ff0075a7 */ /* 0x000ea40008001121 */
[----:B--2---:R-:W-:Y:S05]  /*1c40*/  @!P0 BRA `(.L_x_27) ;  /* 0x0000008400688947 */ /* 0x004fea0003800000 */
.L_x_26:
[----:B------:R2:W-:Y:S01]  /*1c50*/  @P3 SYNCS.ARRIVE.TRANS64 RZ, [UR33], R2 ;  /* 0x00000002ffff39a7 */ /* 0x0005e20008000021 */
[----:B------:R-:W-:Y:S02]  /*1c60*/  ULOP3.LUT UR5, UR21, 0x2, URZ, 0xfc, !UPT ;  /* 0x0000000215057892 */ /* 0x000fe4000f8efcff */
[----:B------:R-:W-:Y:S02]  /*1c70*/  UIADD3 UR16, UPT, UPT, UR16, 0x1, URZ ;  /* 0x0000000110107890 */ /* 0x000fe4000fffe0ff */
[----:B------:R-:W-:Y:S02]  /*1c80*/  UISETP.NE.AND UP0, UPT, UR5, 0x2, UPT ;  /* 0x000000020500788c */ /* 0x000fe4000bf05270 */
[----:B------:R-:W-:-:S07]  /*1c90*/  UISETP.NE.AND UP2, UPT, UR16, 0x1, UPT ;  /* 0x000000011000788c */ /* 0x000fce000bf45270 */
[----:B------:R-:W-:Y:S05]  /*1ca0*/  BRA.U UP0, `(.L_x_28) ;  /* 0x0000000100047547 */ /* 0x000fea000b800000 */
[----:B------:R-:W-:Y:S05]  /*1cb0*/  BPT.TRAP 0x1 ;  /* 0x000000040000795c */ /* 0x000fea0000300000 */
.L_x_28:
[----:B------:R-:W-:Y:S04]  /*1cc0*/  BSSY.RECONVERGENT B0, `(.L_x_29) ;  /* 0x0000003000007945 */ /* 0x000fe80003800200 */
[----:B------:R-:W-:Y:S05]  /*1cd0*/  @!P2 BRA `(.L_x_30) ;  /* 0x000000000004a947 */ /* 0x000fea0003800000 */
[----:B------:R-:W-:Y:S05]  /*1ce0*/  BPT.TRAP 0x1 ;  /* 0x000000040000795c */ /* 0x000fea0000300000 */
.L_x_30:
[----:B------:R-:W-:Y:S05]  /*1cf0*/  BSYNC.RECONVERGENT B0 ;  /* 0x0000000000007941 */ /* 0x000fea0003800200 */
.L_x_29:
[----:B------:R-:W-:Y:S02]  /*1d00*/  UIADD3 UR5, UPT, UPT, UR4, 0x1, URZ ;  /* 0x0000000104057890 */ /* 0x000fe4000fffe0ff */
[----:B------:R-:W-:Y:S02]  /*1d10*/  ULEA UR32, UR4, UR28, 0xd ;  /* 0x0000001c04207291 */ /* 0x000fe4000f8e68ff */
[----:B------:R-:W-:Y:S02]  /*1d20*/  UISETP.NE.AND UP0, UPT, UR5, 0x8, UPT ;  /* 0x000000080500788c */ /* 0x000fe4000bf05270 */
[----:B------:R-:W-:Y:S02]  /*1d30*/  UIADD3 UR14, UP1, UPT, UR26, 0x80, URZ ;  /* 0x000000801a0e7890 */ /* 0x000fe4000ff3e0ff */
[----:B------:R-:W-:Y:S02]  /*1d40*/  USEL UR7, URZ, 0x1, UP0 ;  /* 0x00000001ff077887 */ /* 0x000fe40008000000 */
[----:B------:R-:W-:-:S02]  /*1d50*/  USEL UR6, UR5, URZ, UP0 ;  /* 0x000000ff05067287 */ /* 0x000fc40008000000 */
[----:B------:R-:W-:Y:S02]  /*1d60*/  ULEA UR8, UR4, UR13, 0xe ;  /* 0x0000000d04087291 */ /* 0x000fe4000f8e70ff */
[----:B------:R-:W-:Y:S01]  /*1d70*/  ULEA UR5, UR6, UR13, 0x3 ;  /* 0x0000000d06057291 */ /* 0x000fe2000f8e18ff */
[----:B------:R-:W-:Y:S01]  /*1d80*/  LOP3.LUT R12, R12, UR7, RZ, 0x3c, !PT ;  /* 0x000000070c0c7c12 */ /* 0x000fe2000f8e3cff */
[----:B------:R-:W-:Y:S02]  /*1d90*/  UIADD3 UR4, UP0, UPT, UR26, 0x180, URZ ;  /* 0x000001801a047890 */ /* 0x000fe4000ff1e0ff */
[----:B------:R-:W-:Y:S01]  /*1da0*/  ULOP3.LUT UR33, UR33, 0xfefffff8, URZ, 0xc0, !UPT ;  /* 0xfefffff821217892 */ /* 0x000fe2000f8ec0ff */
[----:B-1----:R-:W-:Y:S01]  /*1db0*/  SHF.L.U32 R0, R12, 0x1f, RZ ;  /* 0x0000001f0c007819 */ /* 0x002fe200000006ff */
[----:B------:R-:W-:Y:S02]  /*1dc0*/  UIADD3.X UR15, UPT, UPT, URZ, UR27, URZ, UP1, !UPT ;  /* 0x0000001bff0f7290 */ /* 0x000fe40008ffe4ff */
[----:B------:R-:W-:Y:S01]  /*1dd0*/  UIADD3 UR32, UPT, UPT, UR13, 0x6300, UR32 ;  /* 0x000063000d207890 */ /* 0x000fe2000fffe020 */
[----:B------:R3:W4:Y:S01]  /*1de0*/  SYNCS.PHASECHK.TRANS64.TRYWAIT P0, [UR5+0x40], R0 ;  /* 0x00004000ff0075a7 */ /* 0x0007220008001105 */
[----:B------:R-:W-:-:S02]  /*1df0*/  UPRMT UR7, URZ, 0x5410, UR24 ;  /* 0x00005410ff077896 */ /* 0x000fc40008000018 */
[----:B------:R-:W-:Y:S02]  /*1e00*/  UIADD3 UR8, UPT, UPT, UR8, 0x16300, URZ ;  /* 0x0001630008087890 */ /* 0x000fe4000fffe0ff */
[----:B------:R-:W-:Y:S01]  /*1e10*/  UIADD3.X UR5, UPT, UPT, URZ, UR27, URZ, UP0, !UPT ;  /* 0x0000001bff057290 */ /* 0x000fe200087fe4ff */
[----:B------:R-:W-:Y:S01]  /*1e20*/  UMOV UR18, 0x0 ;  /* 0x0000000000127882 */ /* 0x000fe20000000000 */
[----:B------:R-:W-:Y:S01]  /*1e30*/  UMOV UR19, 0x10000000 ;  /* 0x1000000000137882 */ /* 0x000fe20000000000 */
[----:B------:R-:W-:Y:S01]  /*1e40*/  UMOV UR10, UR34 ;  /* 0x00000022000a7c82 */ /* 0x000fe20008000000 */
[----:B------:R-:W-:Y:S01]  /*1e50*/  UMOV UR12, UR36 ;  /* 0x00000024000c7c82 */ /* 0x000fe20008000000 */
[----:B------:R-:W-:Y:S01]  /*1e60*/  UMOV UR9, UR33 ;  /* 0x0000002100097c82 */ /* 0x000fe20008000000 */
[----:B------:R1:W-:Y:S03]  /*1e70*/  UTMALDG.3D.MULTICAST.2CTA [UR32], [UR14], UR7, desc[UR18] ;  /* 0x000012200e0073b4 */ /* 0x0003e60008211807 */
[----:B------:R2:W-:Y:S01]  /*1e80*/  UTMALDG.3D.2CTA [UR8], [UR4], desc[UR18] ;  /* 0x00001208040075b4 */ /* 0x0005e20008211000 */
[----:B-1----:R-:W-:Y:S01]  /*1e90*/  UIADD3 UR34, UPT, UPT, UR34, 0x80, URZ ;  /* 0x0000008022227890 */ /* 0x002fe2000fffe0ff */
[----:B------:R-:W-:Y:S01]  /*1ea0*/  UMOV UR7, UR29 ;  /* 0x0000001d00077c82 */ /* 0x000fe20008000000 */
[----:B--2---:R-:W-:Y:S01]  /*1eb0*/  UMOV UR4, UR6 ;  /* 0x0000000600047c82 */ /* 0x004fe20008000000 */
[----:B------:R-:W-:Y:S09]  /*1ec0*/  BRA.U UP2, `(.L_x_31) ;  /* 0xfffffffd02487547 */ /* 0x000ff2000b83ffff */
.L_x_25:
[----:B------:R-:W-:Y:S01]  /*1ed0*/  ULEA UR4, UR6, UR13, 0x3 ;  /* 0x0000000d06047291 */ /* 0x000fe2000f8e18ff */
[----:B-1-3--:R-:W-:Y:S01]  /*1ee0*/  SHF.L.U32 R0, R12, 0x1f, RZ ;  /* 0x0000001f0c007819 */ /* 0x00afe200000006ff */
[----:B------:R-:W-:Y:S01]  /*1ef0*/  @!P1 SYNCS.ARRIVE.TRANS64.A1T0 RZ, [UR13+0xc8], RZ ;  /* 0x0000c8ffffff99a7 */ /* 0x000fe2000810000d */
[----:B------:R-:W-:-:S06]  /*1f00*/  UISETP.GT.AND UP0, UPT, UR41, UR40, UPT ;  /* 0x000000282900728c */ /* 0x000fcc000bf04270 */
[----:B--2-4-:R1:W2:Y:S03]  /*1f10*/  SYNCS.PHASECHK.TRANS64.TRYWAIT P0, [UR4+0x40], R0 ;  /* 0x00004000ff0075a7 */ /* 0x0142a60008001104 */
[----:B------:R-:W-:Y:S05]  /*1f20*/  BRA.U !UP0, `(.L_x_32) ;  /* 0x0000000108c07547 */ /* 0x000fea000b800000 */
[----:B------:R-:W-:Y:S01]  /*1f30*/  UIADD3 UR25, UPT, UPT, UR44, UR7, URZ ;  /* 0x000000072c197290 */ /* 0x000fe2000fffe0ff */
[----:B------:R-:W-:-:S11]  /*1f40*/  UMOV UR4, UR6 ;  /* 0x0000000600047c82 */ /* 0x000fd60008000000 */
.L_x_38:
[----:B------:R-:W-:Y:S01]  /*1f50*/  ULEA UR17, UR4, UR13, 0x3 ;  /* 0x0000000d04117291 */ /* 0x000fe2000f8e18ff */
[----:B--2---:R-:W-:Y:S01]  /*1f60*/  @P3 MOV R2, 0xc000 ;  /* 0x0000c00000023802 */ /* 0x004fe20000000f00 */
[----:B--2-4-:R-:W-:Y:S10]  /*1f70*/  @P0 BRA `(.L_x_33) ;  /* 0x00000000000c0947 */ /* 0x014ff40003800000 */
[----:B------:R-:W-:-:S04]  /*1f80*/  SHF.L.U32 R3, R12, 0x1f, RZ ;  /* 0x0000001f0c037819 */ /* 0x000fc800000006ff */
[----:B------:R-:W2:Y:S02]  /*1f90*/  SYNCS.PHASECHK.TRANS64.TRYWAIT P0, [UR17+0x40], R3 ;  /* 0x00004003ff0075a7 */ /* 0x000ea40008001111 */
[----:B--2---:R-:W-:Y:S05]  /*1fa0*/  @!P0 BRA `(.L_x_34) ;  /* 0x0000008000a88947 */ /* 0x004fea0003800000 */
.L_x_33:
[----:B------:R2:W-:Y:S01]  /*1fb0*/  @P3 SYNCS.ARRIVE.TRANS64 RZ, [UR17], R2 ;  /* 0x00000002ffff39a7 */ /* 0x0005e20008000011 */
[----:B------:R-:W-:-:S04]  /*1fc0*/  ULOP3.LUT UR5, UR21, 0x2, URZ, 0xfc, !UPT ;  /* 0x0000000215057892 */ /* 0x000fc8000f8efcff */
[----:B------:R-:W-:-:S09]  /*1fd0*/  UISETP.NE.AND UP0, UPT, UR5, 0x2, UPT ;  /* 0x000000020500788c */ /* 0x000fd2000bf05270 */
[----:B------:R-:W-:Y:S05]  /*1fe0*/  BRA.U UP0, `(.L_x_35) ;  /* 0x0000000100047547 */ /* 0x000fea000b800000 */
[----:B------:R-:W-:Y:S05]  /*1ff0*/  BPT.TRAP 0x1 ;  /* 0x000000040000795c */ /* 0x000fea0000300000 */
.L_x_35:
[----:B------:R-:W-:Y:S04]  /*2000*/  BSSY.RECONVERGENT B0, `(.L_x_36) ;  /* 0x0000003000007945 */ /* 0x000fe80003800200 */
[----:B------:R-:W-:Y:S05]  /*2010*/  @!P2 BRA `(.L_x_37) ;  /* 0x000000000004a947 */ /* 0x000fea0003800000 */
[----:B------:R-:W-:Y:S05]  /*2020*/  BPT.TRAP 0x1 ;  /* 0x000000040000795c */ /* 0x000fea0000300000 */
.L_x_37:
[----:B------:R-:W-:Y:S05]  /*2030*/  BSYNC.RECONVERGENT B0 ;  /* 0x0000000000007941 */ /* 0x000fea0003800200 */
.L_x_36:
[----:B------:R-:W-:Y:S02]  /*2040*/  UIADD3 UR5, UPT, UPT, UR4, 0x1, URZ ;  /* 0x0000000104057890 */ /* 0x000fe4000fffe0ff */
[----:B------:R-:W-:Y:S02]  /*2050*/  UIADD3 UR14, UP1, UPT, UR26, 0x80, URZ ;  /* 0x000000801a0e7890 */ /* 0x000fe4000ff3e0ff */
[----:B------:R-:W-:Y:S02]  /*2060*/  UISETP.NE.AND UP0, UPT, UR5, 0x8, UPT ;  /* 0x000000080500788c */ /* 0x000fe4000bf05270 */
[----:B------:R-:W-:Y:S02]  /*2070*/  ULEA UR16, UR4, UR30, 0xd ;  /* 0x0000001e04107291 */ /* 0x000fe4000f8e68ff */
[----:B------:R-:W-:Y:S02]  /*2080*/  USEL UR8, URZ, 0x1, UP0 ;  /* 0x00000001ff087887 */ /* 0x000fe40008000000 */
[----:B------:R-:W-:-:S02]  /*2090*/  USEL UR6, UR5, URZ, UP0 ;  /* 0x000000ff05067287 */ /* 0x000fc40008000000 */
[----:B------:R-:W-:Y:S02]  /*20a0*/  UIADD3 UR22, UP0, UPT, UR26, 0x180, URZ ;  /* 0x000001801a167890 */ /* 0x000fe4000ff1e0ff */
[----:B------:R-:W-:Y:S01]  /*20b0*/  LOP3.LUT R12, R12, UR8, RZ, 0x3c, !PT ;  /* 0x000000080c0c7c12 */ /* 0x000fe2000f8e3cff */
[----:B------:R-:W-:Y:S02]  /*20c0*/  ULEA UR8, UR4, UR13, 0xe ;  /* 0x0000000d04087291 */ /* 0x000fe4000f8e70ff */
[----:B------:R-:W-:Y:S01]  /*20d0*/  ULEA UR5, UR6, UR13, 0x3 ;  /* 0x0000000d06057291 */ /* 0x000fe2000f8e18ff */
[----:B-1----:R-:W-:Y:S01]  /*20e0*/  SHF.L.U32 R0, R12, 0x1f, RZ ;  /* 0x0000001f0c007819 */ /* 0x002fe200000006ff */
[----:B------:R-:W-:Y:S02]  /*20f0*/  USHF.L.U32 UR18, UR7, 0x7, URZ ;  /* 0x0000000707127899 */ /* 0x000fe400080006ff */
[----:B------:R-:W-:Y:S02]  /*2100*/  ULOP3.LUT UR17, UR17, 0xfefffff8, URZ, 0xc0, !UPT ;  /* 0xfefffff811117892 */ /* 0x000fe4000f8ec0ff */
[----:B------:R-:W-:-:S02]  /*2110*/  UIADD3.X UR15, UPT, UPT, URZ, UR27, URZ, UP1, !UPT ;  /* 0x0000001bff0f7290 */ /* 0x000fc40008ffe4ff */
[----:B------:R-:W-:Y:S01]  /*2120*/  UPRMT UR4, URZ, 0x5410, UR24 ;  /* 0x00005410ff047896 */ /* 0x000fe20008000018 */
[----:B------:R3:W4:Y:S01]  /*2130*/  SYNCS.PHASECHK.TRANS64.TRYWAIT P0, [UR5+0x40], R0 ;  /* 0x00004000ff0075a7 */ /* 0x0007220008001105 */
[----:B------:R-:W-:Y:S02]  /*2140*/  UIADD3 UR8, UPT, UPT, UR8, 0x16300, URZ ;  /* 0x0001630008087890 */ /* 0x000fe4000fffe0ff */
[----:B------:R-:W-:Y:S01]  /*2150*/  UIADD3.X UR23, UPT, UPT, URZ, UR27, URZ, UP0, !UPT ;  /* 0x0000001bff177290 */ /* 0x000fe200087fe4ff */
[----:B------:R-:W-:Y:S01]  /*2160*/  UMOV UR32, 0x0 ;  /* 0x0000000000207882 */ /* 0x000fe20000000000 */
[----:B------:R-:W-:Y:S01]  /*2170*/  UMOV UR33, 0x10000000 ;  /* 0x1000000000217882 */ /* 0x000fe20000000000 */
[----:B------:R-:W-:Y:S01]  /*2180*/  UMOV UR19, UR35 ;  /* 0x0000002300137c82 */ /* 0x000fe20008000000 */
[----:B------:R-:W-:Y:S01]  /*2190*/  UMOV UR20, UR36 ;  /* 0x0000002400147c82 */ /* 0x000fe20008000000 */
[----:B------:R-:W-:Y:S01]  /*21a0*/  UMOV UR12, UR36 ;  /* 0x00000024000c7c82 */ /* 0x000fe20008000000 */
[----:B------:R-:W-:Y:S01]  /*21b0*/  UMOV UR9, UR17 ;  /* 0x0000001100097c82 */ /* 0x000fe20008000000 */
[----:B------:R-:W-:Y:S01]  /*21c0*/  UMOV UR10, UR18 ;  /* 0x00000012000a7c82 */ /* 0x000fe20008000000 */
[----:B------:R1:W-:Y:S01]  /*21d0*/  UTMALDG.3D.MULTICAST.2CTA [UR16], [UR14], UR4, desc[UR32] ;  /* 0x000020100e0073b4 */ /* 0x0003e20008211804 */
[----:B------:R-:W-:-:S04]  /*21e0*/  UIADD3 UR7, UPT, UPT, UR7, 0x1, URZ ;  /* 0x0000000107077890 */ /* 0x000fc8000fffe0ff */
[----:B------:R-:W-:Y:S01]  /*21f0*/  UISETP.NE.AND UP0, UPT, UR7, UR25, UPT ;  /* 0x000000190700728c */ /* 0x000fe2000bf05270 */
[----:B------:R3:W-:Y:S01]  /*2200*/  UTMALDG.3D.2CTA [UR8], [UR22], desc[UR32] ;  /* 0x00002008160075b4 */ /* 0x0007e20008211000 */
[----:B-1----:R-:W-:-:S07]  /*2210*/  UMOV UR4, UR6 ;  /* 0x0000000600047c82 */ /* 0x002fce0008000000 */
[----:B---3--:R-:W-:Y:S05]  /*2220*/  BRA.U UP0, `(.L_x_38) ;  /* 0xfffffffd00487547 */ /* 0x008fea000b83ffff */
.L_x_32:
[C---:B------:R-:W-:Y:S01]  /*2230*/  LEA R3, R11.reuse, UR13, 0x3 ;  /* 0x0000000d0b037c11 */ /* 0x040fe2000f8e18ff */
[----:B------:R-:W-:Y:S01]  /*2240*/  NOP ;  /* 0x0000000000007918 */ /* 0x000fe20000000000 */
[----:B-1----:R-:W-:Y:S02]  /*2250*/  SHF.L.U32 R0, R10, 0x1f, RZ ;  /* 0x0000001f0a007819 */ /* 0x002fe400000006ff */
[----:B------:R-:W-:Y:S02]  /*2260*/  LEA R5, R11, UR13, 0x4 ;  /* 0x0000000d0b057c11 */ /* 0x000fe4000f8e20ff */
[----:B--2-4-:R-:W1:Y:S02]  /*2270*/  SYNCS.PHASECHK.TRANS64.TRYWAIT P0, [R3+URZ+0xd0], R0 ;  /* 0x0000d000030075a7 */ /* 0x014e6400080011ff */
[----:B-1----:R-:W-:Y:S05]  /*2280*/  @!P0 BRA `(.L_x_39) ;  /* 0x0000008000088947 */ /* 0x002fea0003800000 */
.L_x_150:
[----:B------:R-:W2:Y:S01]  /*2290*/  LDS.128 R4, [R5+0x160] ;  /* 0x0001600005047984 */ /* 0x000ea20000000c00 */
[----:B------:R-:W-:Y:S01]  /*22a0*/  UISETP.GE.AND UP0, UPT, UR45, 0x1, UPT ;  /* 0x000000012d00788c */ /* 0x000fe2000bf06270 */
[----:B------:R-:W-:Y:S01]  /*22b0*/  @!PT LDS RZ, [RZ] ;  /* 0x00000000fffff984 */ /* 0x000fe20000000800 */
[----:B------:R-:W-:Y:S01]  /*22c0*/  @!PT LDS RZ, [RZ] ;  /* 0x00000000fffff984 */ /* 0x000fe20000000800 */
[----:B------:R-:W-:Y:S01]  /*22d0*/  @!PT LDS RZ, [RZ] ;  /* 0x00000000fffff984 */ /* 0x000fe20000000800 */
[----:B------:R-:W-:Y:S01]  /*22e0*/  @!PT LDS RZ, [RZ] ;  /* 0x00000000fffff984 */ /* 0x000fe20000000800 */
[----:B------:R3:W-:Y:S06]  /*22f0*/  MEMBAR.ALL.CTA ;  /* 0x0000000000007992 */ /* 0x0007ec0000008000 */
[----:B---3--:R-:W3:Y:S01]  /*2300*/  FENCE.VIEW.ASYNC.S ;  /* 0x00000000000073c6 */ /* 0x008ee20000000000 */
[----:B--2---:R-:W-:-:S13]  /*2310*/  LOP3.LUT P0, RZ, R6, 0x1, RZ, 0xc0, !PT ;  /* 0x0000000106ff7812 */ /* 0x004fda000780c0ff */
[----:B---3--:R-:W-:Y:S01]  /*2320*/  VOTEU.ANY UP1, P0 ;  /* 0x0000000000ff7886 */ /* 0x008fe20000020100 */
[----:B------:R-:W-:-:S13]  /*2330*/  PLOP3.LUT P0, PT, PT, PT, UP1, 0x80, 0x8 ;  /* 0x000000000008781c */ /* 0x000fda0003f0f018 */
[----:B-1----:R-:W-:Y:S02]  /*2340*/  @P0 LOP3.LUT R0, R5, 0xffff, RZ, 0xc0, !PT ;  /* 0x0000ffff05000812 */ /* 0x002fe400078ec0ff */
[----:B------:R-:W-:Y:S02]  /*2350*/  @P0 MOV R2, R4 ;  /* 0x0000000400020202 */ /* 0x000fe40000000f00 */
[----:B------:R-:W-:Y:S01]  /*2360*/  @P0 R2UR UR5, R0 ;  /* 0x00000000000502ca */ /* 0x000fe200000e0000 */
[----:B------:R-:W-:Y:S01]  /*2370*/  VIADD R0, R3, 0xe0 ;  /* 0x000000e003007836 */ /* 0x000fe20000000000 */
[----:B------:R-:W-:Y:S02]  /*2380*/  @P0 SHF.R.U32.HI R4, RZ, 0x10, R5 ;  /* 0x00000010ff040819 */ /* 0x000fe40000011605 */
[----:B------:R-:W-:Y:S02]  /*2390*/  @P0 R2UR UR7, R2 ;  /* 0x00000000020702ca */ /* 0x000fe400000e0000 */
[----:B------:R-:W-:-:S02]  /*23a0*/  PRMT R0, RZ, 0x654, R0 ;  /* 0x00000654ff007816 */ /* 0x000fc40000000000 */
[----:B------:R-:W-:Y:S02]  /*23b0*/  @P0 R2UR UR4, R4 ;  /* 0x00000000040402ca */ /* 0x000fe400000e0000 */
[----:B------:R1:W-:Y:S03]  /*23c0*/  SYNCS.ARRIVE.TRANS64.RED.A1T0 RZ, [R0+URZ], RZ ;  /* 0x000000ff00ff79a7 */ /* 0x0003e600081004ff */
[----:B------:R-:W-:-:S04]  /*23d0*/  @UP1 UMOV UR31, UR5 ;  /* 0x00000005001f1c82 */ /* 0x000fc80008000000 */
[----:B------:R-:W-:-:S04]  /*23e0*/  @UP1 UMOV UR37, UR7 ;  /* 0x0000000700251c82 */ /* 0x000fc80008000000 */
[----:B------:R-:W-:Y:S01]  /*23f0*/  @UP1 UMOV UR36, UR4 ;  /* 0x0000000400241c82 */ /* 0x000fe20008000000 */
[----:B------:R-:W-:Y:S05]  /*2400*/  BRA.U !UP0, `(.L_x_40) ;  /* 0x0000000108d47547 */ /* 0x000fea000b800000 */
[----:B------:R-:W2:Y:S01]  /*2410*/  LDCU.128 UR16, c[0x0][0xb10] ;  /* 0x00016200ff1077ac */ /* 0x000ea20008000c00 */
[----:B------:R-:W3:Y:S01]  /*2420*/  LDCU UR12, c[0x0][0xb20] ;  /* 0x00016400ff0c77ac */ /* 0x000ee20008000800 */
[----:B------:R-:W4:Y:S01]  /*2430*/  LDCU UR20, c[0x0][0xb0c] ;  /* 0x00016180ff1477ac */ /* 0x000f220008000800 */
[----:B------:R-:W1:Y:S01]  /*2440*/  LDCU.64 UR8, c[0x0][0xb28] ;  /* 0x00016500ff0877ac */ /* 0x000e620008000a00 */
[----:B------:R-:W-:Y:S02]  /*2450*/  UISETP.NE.AND UP3, UPT, UR45, 0x1, UPT ;  /* 0x000000012d00788c */ /* 0x000fe4000bf65270 */
[----:B--2---:R-:W-:Y:S02]  /*2460*/  UIMAD.WIDE.U32 UR10, UR38, UR19, URZ ;  /* 0x00000013260a72a5 */ /* 0x004fe4000f8e00ff */
[----:B------:R-:W-:Y:S02]  /*2470*/  UIMAD.WIDE.U32 UR4, UR39, UR16, URZ ;  /* 0x00000010270472a5 */ /* 0x000fe4000f8e00ff */
[----:B------:R-:W-:-:S02]  /*2480*/  UISETP.NE.AND UP0, UPT, UR18, 0x1, UPT ;  /* 0x000000011200788c */ /* 0x000fc4000bf05270 */
[----:B------:R-:W-:Y:S01]  /*2490*/  UIMAD.WIDE.U32 UR22, UR31, UR19, URZ ;  /* 0x000000131f1672a5 */ /* 0x000fe2000f8e00ff */
[----:B------:R-:W-:Y:S02]  /*24a0*/  UMOV UR10, UR11 ;  /* 0x0000000b000a7c82 */ /* 0x000fe40008000000 */
[----:B------:R-:W-:Y:S01]  /*24b0*/  UMOV UR4, UR5 ;  /* 0x0000000500047c82 */ /* 0x000fe20008000000 */
[----:B---3--:R-:W-:Y:S02]  /*24c0*/  USHF.R.U32.HI UR10, URZ, UR12, UR10 ;  /* 0x0000000cff0a7299 */ /* 0x008fe4000801160a */
[----:B----4-:R-:W-:Y:S02]  /*24d0*/  UISETP.NE.AND UP2, UPT, UR20, 0x1, UPT ;  /* 0x000000011400788c */ /* 0x010fe4000bf45270 */
[----:B------:R-:W-:Y:S02]  /*24e0*/  USHF.R.U32.HI UR4, URZ, UR17, UR4 ;  /* 0x00000011ff047299 */ /* 0x000fe40008011604 */
[----:B------:R-:W-:-:S02]  /*24f0*/  USEL UR5, UR38, UR10, !UP0 ;  /* 0x0000000a26057287 */ /* 0x000fc4000c000000 */
[----:B------:R-:W-:Y:S02]  /*2500*/  USEL UR7, UR39, UR4, !UP2 ;  /* 0x0000000427077287 */ /* 0x000fe4000d000000 */
[----:B-1----:R-:W-:Y:S01]  /*2510*/  UIMAD.WIDE.U32 UR10, UR5, UR8, URZ ;  /* 0x00000008050a72a5 */ /* 0x002fe2000f8e00ff */
[----:B------:R-:W-:Y:S01]  /*2520*/  UMOV UR4, UR23 ;  /* 0x0000001700047c82 */ /* 0x000fe20008000000 */
[----:B------:R-:W-:Y:S02]  /*2530*/  UIMAD.WIDE.U32 UR14, UR37, UR16, URZ ;  /* 0x00000010250e72a5 */ /* 0x000fe4000f8e00ff */
[----:B------:R-:W-:-:S03]  /*2540*/  UIMAD.WIDE.U32 UR22, UR7, UR8, URZ ;  /* 0x00000008071672a5 */ /* 0x000fc6000f8e00ff */
[----:B------:R-:W-:Y:S01]  /*2550*/  UMOV UR10, UR11 ;  /* 0x0000000b000a7c82 */ /* 0x000fe20008000000 */
[----:B------:R-:W-:Y:S02]  /*2560*/  USHF.R.U32.HI UR4, URZ, UR12, UR4 ;  /* 0x0000000cff047299 */ /* 0x000fe40008011604 */
[----:B------:R-:W-:Y:S01]  /*2570*/  @UP3 USHF.R.U32.HI UR5, URZ, UR9, UR10 ;  /* 0x00000009ff053299 */ /* 0x000fe2000801160a */
[----:B------:R-:W-:Y:S01]  /*2580*/  UMOV UR14, UR15 ;  /* 0x0000000f000e7c82 */ /* 0x000fe20008000000 */
[----:B------:R-:W-:Y:S01]  /*2590*/  UMOV UR22, UR23 ;  /* 0x0000001700167c82 */ /* 0x000fe20008000000 */
[----:B------:R-:W-:Y:S02]  /*25a0*/  USHF.R.U32.HI UR17, URZ, UR17, UR14 ;  /* 0x00000011ff117299 */ /* 0x000fe4000801160e */
[----:B------:R-:W-:Y:S02]  /*25b0*/  USEL UR4, UR31, UR4, !UP0 ;  /* 0x000000041f047287 */ /* 0x000fe4000c000000 */
[----:B------:R-:W-:-:S02]  /*25c0*/  @UP3 USHF.R.U32.HI UR7, URZ, UR9, UR22 ;  /* 0x00000009ff073299 */ /* 0x000fc40008011616 */
[----:B------:R-:W-:Y:S02]  /*25d0*/  UIMAD UR10, UR45, UR5, URZ ;  /* 0x000000052d0a72a4 */ /* 0x000fe4000f8e02ff */
[----:B------:R-:W-:Y:S02]  /*25e0*/  USEL UR5, UR37, UR17, !UP2 ;  /* 0x0000001125057287 */ /* 0x000fe4000d000000 */
[----:B------:R-:W-:Y:S02]  /*25f0*/  UIMAD UR12, UR45, UR7, URZ ;  /* 0x000000072d0c72a4 */ /* 0x000fe4000f8e02ff */
[----:B------:R-:W-:Y:S02]  /*2600*/  UISETP.GE.AND UP0, UPT, UR4, UR10, UPT ;  /* 0x0000000a0400728c */ /* 0x000fe4000bf06270 */
[----:B------:R-:W-:Y:S02]  /*2610*/  UIMAD.WIDE.U32 UR10, UR4, UR8, URZ ;  /* 0x00000008040a72a5 */ /* 0x000fe4000f8e00ff */
[----:B------:R-:W-:-:S02]  /*2620*/  UISETP.GE.OR UP0, UPT, UR5, UR12, UP0 ;  /* 0x0000000c0500728c */ /* 0x000fc40008706670 */
[----:B------:R-:W-:Y:S02]  /*2630*/  UIMAD.WIDE.U32 UR14, UR5, UR8, URZ ;  /* 0x00000008050e72a5 */ /* 0x000fe4000f8e00ff */
[----:B------:R-:W-:Y:S01]  /*2640*/  UIADD3 UR12, UPT, UPT, -UR5, URZ, URZ ;  /* 0x000000ff050c7290 */ /* 0x000fe2000fffe1ff */
[----:B------:R-:W-:Y:S01]  /*2650*/  UMOV UR10, UR11 ;  /* 0x0000000b000a7c82 */ /* 0x000fe20008000000 */
[----:B------:R-:W-:Y:S02]  /*2660*/  UIADD3 UR11, UPT, UPT, -UR4, URZ, URZ ;  /* 0x000000ff040b7290 */ /* 0x000fe4000fffe1ff */
[----:B------:R-:W-:-:S03]  /*2670*/  USHF.R.U32.HI UR10, URZ, UR9, UR10 ;  /* 0x00000009ff0a7299 */ /* 0x000fc6000801160a */
[----:B------:R-:W-:Y:S01]  /*2680*/  @!UP0 UMOV UR8, UR15 ;  /* 0x0000000f00088c82 */ /* 0x000fe20008000000 */
[----:B------:R-:W-:Y:S02]  /*2690*/  UIMAD UR11, UR18, UR11, UR31 ;  /* 0x0000000b120b72a4 */ /* 0x000fe4000f8e021f */
[----:B------:R-:W-:Y:S02]  /*26a0*/  USEL UR10, UR4, UR10, !UP3 ;  /* 0x0000000a040a7287 */ /* 0x000fe4000d800000 */
[----:B------:R-:W-:Y:S02]  /*26b0*/  @!UP0 USHF.R.U32.HI UR8, URZ, UR9, UR8 ;  /* 0x00000009ff088299 */ /* 0x000fe40008011608 */
[----:B------:R-:W-:Y:S02]  /*26c0*/  UIADD3 UR9, UPT, UPT, -UR10, URZ, URZ ;  /* 0x000000ff0a097290 */ /* 0x000fe4000fffe1ff */
[----:B------:R-:W-:Y:S02]  /*26d0*/  @!UP0 USEL UR8, UR5, UR8, !UP3 ;  /* 0x0000000805088287 */ /* 0x000fe4000d800000 */
[----:B------:R-:W-:-:S02]  /*26e0*/  UIMAD UR9, UR45, UR9, UR4 ;  /* 0x000000092d0972a4 */ /* 0x000fc4000f8e0204 */
[----:B------:R-:W-:Y:S02]  /*26f0*/  @!UP0 UIADD3 UR10, UPT, UPT, UR10, -UR8, URZ ;  /* 0x800000080a0a8290 */ /* 0x000fe4000fffe0ff */
[----:B------:R-:W-:Y:S02]  /*2700*/  @!UP0 UIMAD UR8, UR9, UR7, UR8 ;  /* 0x00000007090882a4 */ /* 0x000fe4000f8e0208 */
[----:B------:R-:W-:Y:S02]  /*2710*/  @!UP0 UIMAD UR4, UR45, UR10, UR5 ;  /* 0x0000000a2d0482a4 */ /* 0x000fe4000f8e0205 */
[----:B------:R-:W-:Y:S02]  /*2720*/  UIMAD UR7, UR20, UR12, UR37 ;  /* 0x0000000c140772a4 */ /* 0x000fe4000f8e0225 */
[----:B------:R-:W-:Y:S01]  /*2730*/  UIMAD UR31, UR4, UR18, UR11 ;  /* 0x00000012041f72a4 */ /* 0x000fe2000f8e020b */
[----:B------:R-:W-:Y:S02]  /*2740*/  @!UP0 UMOV UR5, UR8 ;  /* 0x0000000800058c82 */ /* 0x000fe40008000000 */
[----:B------:R-:W-:-:S12]  /*2750*/  UIMAD UR37, UR5, UR20, UR7 ;  /* 0x00000014052572a4 */ /* 0x000fd8000f8e0207 */
.L_x_40:
[----:B------:R-:W2:Y:S02]  /*2760*/  LDCU UR4, c[0x0][0xb30] ;  /* 0x00016600ff0477ac */ /* 0x000ea40008000800 */
[----:B--2---:R-:W-:-:S09]  /*2770*/  UISETP.NE.AND UP0, UPT, UR4, 0x1, UPT ;  /* 0x000000010400788c */ /* 0x004fd2000bf05270 */
[----:B------:R-:W-:Y:S05]  /*2780*/  BRA.U UP0, `(.L_x_41) ;  /* 0x0000000100447547 */ /* 0x000fea000b800000 */
[----:B------:R-:W2:Y:S01]  /*2790*/  LDCU.128 UR16, c[0x0][0xb10] ;  /* 0x00016200ff1077ac */ /* 0x000ea20008000c00 */
[----:B------:R-:W3:Y:S01]  /*27a0*/  LDCU UR10, c[0x0][0xb0c] ;  /* 0x00016180ff0a77ac */ /* 0x000ee20008000800 */
[----:B------:R-:W4:Y:S01]  /*27b0*/  LDCU UR7, c[0x0][0xb20] ;  /* 0x00016400ff0777ac */ /* 0x000f220008000800 */
[----:B--2---:R-:W-:Y:S02]  /*27c0*/  UIMAD.WIDE.U32 UR8, UR37, UR16, URZ ;  /* 0x00000010250872a5 */ /* 0x004fe4000f8e00ff */
[----:B------:R-:W-:Y:S02]  /*27d0*/  UIMAD.WIDE.U32 UR4, UR31, UR19, URZ ;  /* 0x000000131f0472a5 */ /* 0x000fe4000f8e00ff */
[----:B---3--:R-:W-:Y:S02]  /*27e0*/  UISETP.NE.AND UP2, UPT, UR10, 0x1, UPT ;  /* 0x000000010a00788c */ /* 0x008fe4000bf45270 */
[----:B------:R-:W-:Y:S01]  /*27f0*/  UISETP.NE.AND UP0, UPT, UR18, 0x1, UPT ;  /* 0x000000011200788c */ /* 0x000fe2000bf05270 */
[----:B------:R-:W-:-:S02]  /*2800*/  UMOV UR8, UR9 ;  /* 0x0000000900087c82 */ /* 0x000fc40008000000 */
[----:B------:R-:W-:Y:S01]  /*2810*/  UMOV UR4, UR5 ;  /* 0x0000000500047c82 */ /* 0x000fe20008000000 */
[----:B------:R-:W-:Y:S02]  /*2820*/  USHF.R.U32.HI UR17, URZ, UR17, UR8 ;  /* 0x00000011ff117299 */ /* 0x000fe40008011608 */
[----:B----4-:R-:W-:Y:S02]  /*2830*/  USHF.R.U32.HI UR4, URZ, UR7, UR4 ;  /* 0x00000007ff047299 */ /* 0x010fe40008011604 */
[----:B------:R-:W-:Y:S02]  /*2840*/  USEL UR5, UR37, UR17, !UP2 ;  /* 0x0000001125057287 */ /* 0x000fe4000d000000 */
[----:B------:R-:W-:-:S04]  /*2850*/  USEL UR4, UR31, UR4, !UP0 ;  /* 0x000000041f047287 */ /* 0x000fc8000c000000 */
[----:B------:R-:W-:Y:S02]  /*2860*/  UIADD3 UR7, UPT, UPT, UR5, -UR4, URZ ;  /* 0x8000000405077290 */ /* 0x000fe4000fffe0ff */
[----:B------:R-:W-:Y:S02]  /*2870*/  UIADD3 UR4, UPT, UPT, -UR5, UR4, URZ ;  /* 0x0000000405047290 */ /* 0x000fe4000fffe1ff */
[----:B------:R-:W-:Y:S02]  /*2880*/  UIMAD UR31, UR7, UR18, UR31 ;  /* 0x00000012071f72a4 */ /* 0x000fe4000f8e021f */
[----:B------:R-:W-:-:S12]  /*2890*/  UIMAD UR37, UR4, UR10, UR37 ;  /* 0x0000000a042572a4 */ /* 0x000fd8000f8e0225 */
.L_x_41:
[----:B------:R-:W-:Y:S01]  /*28a0*/  VIADD R11, R11, 0x1 ;  /* 0x000000010b0b7836 */ /* 0x000fe20000000000 */
[----:B------:R-:W-:Y:S01]  /*28b0*/  R2UR UR4, R88 ;  /* 0x00000000580472ca */ /* 0x000fe200000e0000 */
[----:B------:R-:W-:Y:S01]  /*28c0*/  UIADD3 UR32, UPT, UPT, UR31, UR59, URZ ;  /* 0x0000003b1f207290 */ /* 0x000fe2000fffe0ff */
[----:B------:R-:W-:Y:S02]  /*28d0*/  PLOP3.LUT P1, PT, PT, PT, PT, 0x80, 0x8 ;  /* 0x000000000008781c */ /* 0x000fe40003f2f070 */
[----:B------:R-:W-:-:S04]  /*28e0*/  ISETP.NE.AND P0, PT, R11, 0x2, PT ;  /* 0x000000020b00780c */ /* 0x000fc80003f05270 */
[----:B------:R-:W-:Y:S02]  /*28f0*/  SEL R3, RZ, 0x1, P0 ;  /* 0x00000001ff037807 */ /* 0x000fe40000000000 */
[----:B------:R-:W-:Y:S02]  /*2900*/  SEL R11, R11, RZ, P0 ;  /* 0x000000ff0b0b7207 */ /* 0x000fe40000000000 */
[----:B------:R-:W-:Y:S01]  /*2910*/  LOP3.LUT R10, R10, R3, RZ, 0x3c, !PT ;  /* 0x000000030a0a7212 */ /* 0x000fe200078e3cff */
[----:B------:R-:W-:Y:S01]  /*2920*/  UIADD3 UR20, UPT, UPT, UR37, UR4, URZ ;  /* 0x0000000425147290 */ /* 0x000fe2000fffe0ff */
[----:B------:R-:W-:Y:S11]  /*2930*/  BRA.U UP1, `(.L_x_42) ;  /* 0xfffffff101447547 */ /* 0x000ff6000b83ffff */
[----:B------:R-:W-:Y:S01]  /*2940*/  UIADD3 UR13, UPT, UPT, UR13, 0x40, URZ ;  /* 0x000000400d0d7890 */ /* 0x000fe2000fffe0ff */
[----:B------:R-:W-:-:S03]  /*2950*/  SHF.L.U32 R3, R12, 0x1f, RZ ;  /* 0x0000001f0c037819 */ /* 0x000fc600000006ff */
[----:B------:R-:W-:-:S09]  /*2960*/  ULEA UR4, UR6, UR13, 0x3 ;  /* 0x0000000d06047291 */ /* 0x000fd2000f8e18ff */
[----:B------:R-:W2:Y:S02]  /*2970*/  SYNCS.PHASECHK.TRANS64.TRYWAIT P0, [UR4], R3 ;  /* 0x00000003ff0075a7 */ /* 0x000ea40008001104 */
[----:B--2---:R-:W-:Y:S05]  /*2980*/  @!P0 BRA `(.L_x_43) ;  /* 0x00000078005c8947 */ /* 0x004fea0003800000 */
.L_x_152:
[----:B------:R-:W-:-:S04]  /*2990*/  UIADD3 UR4, UPT, UPT, UR6, 0x1, URZ ;  /* 0x0000000106047890 */ /* 0x000fc8000fffe0ff */
[----:B------:R-:W-:-:S04]  /*29a0*/  UISETP.NE.AND UP0, UPT, UR4, 0x8, UPT ;  /* 0x000000080400788c */ /* 0x000fc8000bf05270 */
[----:B------:R-:W-:Y:S02]  /*29b0*/  USEL UR6, URZ, 0x1, UP0 ;  /* 0x00000001ff067887 */ /* 0x000fe40008000000 */
[----:B------:R-:W-:-:S04]  /*29c0*/  USEL UR4, UR4, URZ, UP0 ;  /* 0x000000ff04047287 */ /* 0x000fc80008000000 */
[----:B------:R-:W-:Y:S01]  /*29d0*/  ULEA UR5, UR4, UR13, 0x3 ;  /* 0x0000000d04057291 */ /* 0x000fe2000f8e18ff */
[----:B------:R-:W-:-:S04]  /*29e0*/  LOP3.LUT R2, R12, UR6, RZ, 0x3c, !PT ;  /* 0x000000060c027c12 */ /* 0x000fc8000f8e3cff */
[----:B-1----:R-:W-:-:S04]  /*29f0*/  SHF.L.U32 R3, R2, 0x1f, RZ ;  /* 0x0000001f02037819 */ /* 0x002fc800000006ff */
[----:B------:R-:W1:Y:S02]  /*2a00*/  SYNCS.PHASECHK.TRANS64.TRYWAIT P0, [UR5], R3 ;  /* 0x00000003ff0075a7 */ /* 0x000e640008001105 */
[----:B-1----:R-:W-:Y:S05]  /*2a10*/  @!P0 BRA `(.L_x_44) ;  /* 0x0000007800508947 */ /* 0x002fea0003800000 */
.L_x_154:
        /* <DEDUP_REMOVED lines=9> */
.L_x_156:
        /* <DEDUP_REMOVED lines=9> */
.L_x_158:
        /* <DEDUP_REMOVED lines=9> */
.L_x_160:
        /* <DEDUP_REMOVED lines=9> */
.L_x_162:
        /* <DEDUP_REMOVED lines=9> */
.L_x_164:
[----:B------:R-:W-:-:S04]  /*2cf0*/  UIADD3 UR4, UPT, UPT, UR4, 0x1, URZ ;  /* 0x0000000104047890 */ /* 0x000fc8000fffe0ff */
[----:B------:R-:W-:-:S04]  /*2d00*/  UISETP.NE.AND UP0, UPT, UR4, 0x8, UPT ;  /* 0x000000080400788c */ /* 0x000fc8000bf05270 */
[----:B------:R-:W-:Y:S02]  /*2d10*/  USEL UR5, URZ, 0x1, UP0 ;  /* 0x00000001ff057887 */ /* 0x000fe40008000000 */
[----:B------:R-:W-:-:S04]  /*2d20*/  USEL UR4, UR4, URZ, UP0 ;  /* 0x000000ff04047287 */ /* 0x000fc80008000000 */
[----:B------:R-:W-:Y:S01]  /*2d30*/  ULEA UR4, UR4, UR13, 0x3 ;  /* 0x0000000d04047291 */ /* 0x000fe2000f8e18ff */
[----:B-1----:R-:W-:-:S04]  /*2d40*/  LOP3.LUT R3, R2, UR5, RZ, 0x3c, !PT ;  /* 0x0000000502037c12 */ /* 0x002fc8000f8e3cff */
[----:B------:R-:W-:Y:S01]  /*2d50*/  SHF.L.U32 R3, R3, 0x1f, RZ ;  /* 0x0000001f03037819 */ /* 0x000fe200000006ff */
[----:B------:R-:W-:-:S07]  /*2d60*/  IMAD.U32 R0, RZ, RZ, UR4 ;  /* 0x00000004ff007e24 */ /* 0x000fce000f8e00ff */
.L_x_50:
[----:B-1----:R1:W2:Y:S02]  /*2d70*/  SYNCS.PHASECHK.TRANS64.TRYWAIT P0, [R0+URZ], R3 ;  /* 0x00000003000075a7 */ /* 0x0022a400080011ff */
[----:B--2---:R-:W-:Y:S05]  /*2d80*/  @!P0 NANOSLEEP.SYNCS 0x989680 ;  /* 0x009896800000895d */ /* 0x004fea0003900000 */
[----:B------:R-:W2:Y:S02]  /*2d90*/  @!P0 SYNCS.PHASECHK.TRANS64 P0, [R0+URZ], R3 ;  /* 0x00000003000085a7 */ /* 0x000ea400080010ff */
[----:B--2---:R-:W-:Y:S05]  /*2da0*/  @P0 EXIT ;  /* 0x000000000000094d */ /* 0x004fea0003800000 */
[----:B------:R-:W-:Y:S05]  /*2db0*/  BRA `(.L_x_50) ;  /* 0xfffffffc00ec7947 */ /* 0x000fea000383ffff */
.L_x_22:
[----:B------:R-:W-:-:S04]  /*2dc0*/  UISETP.NE.AND UP0, UPT, UR58, URZ, UPT ;  /* 0x000000ff3a00728c */ /* 0x000fc8000bf05270 */
[----:B------:R-:W-:-:S09]  /*2dd0*/  UISETP.NE.OR UP0, UPT, UR13, 0x1, UP0 ;  /* 0x000000010d00788c */ /* 0x000fd20008705670 */
[----:B------:R-:W-:Y:S05]  /*2de0*/  BRA.U UP0, `(.L_x_51) ;  /* 0x0000000500487547 */ /* 0x000fea000b800000 */
[----:B------:R-:W-:Y:S01]  /*2df0*/  ISETP.GE.U32.AND P2, PT, R0, 0x4, PT ;  /* 0x000000040000780c */ /* 0x000fe20003f46070 */
[----:B------:R-:W-:Y:S01]  /*2e00*/  IMAD.MOV.U32 R12, RZ, RZ, 0x1 ;  /* 0x00000001ff0c7424 */ /* 0x000fe200078e00ff */
[----:B------:R-:W-:Y:S02]  /*2e10*/  CS2R R10, SRZ ;  /* 0x00000000000a7805 */ /* 0x000fe4000001ff00 */
[----:B------:R-:W-:Y:S01]  /*2e20*/  CS2R R8, SRZ ;  /* 0x0000000000087805 */ /* 0x000fe2000001ff00 */
[----:B------:R-:W-:Y:S01]  /*2e30*/  UMOV UR4, 0x400 ;  /* 0x0000040000047882 */ /* 0x000fe20000000000 */
[----:B------:R-:W-:Y:S01]  /*2e40*/  UMOV UR5, URZ ;  /* 0x000000ff00057c82 */ /* 0x000fe20008000000 */
[----:B------:R-:W-:-:S12]  /*2e50*/  ULEA UR6, UR58, UR4, 0x18 ;  /* 0x000000043a067291 */ /* 0x000fd8000f8ec0ff */
.L_x_55:
[----:B------:R-:W-:Y:S02]  /*2e60*/  LEA R2, R8, UR6, 0x3 ;  /* 0x0000000608027c11 */ /* 0x000fe4000f8e18ff */
[----:B------:R-:W-:-:S03]  /*2e70*/  SHF.L.U32 R5, R9, 0x1f, RZ ;  /* 0x0000001f09057819 */ /* 0x000fc600000006ff */
[----:B------:R-:W-:Y:S01]  /*2e80*/  VIADD R4, R2, 0x140 ;  /* 0x0000014002047836 */ /* 0x000fe20000000000 */
[----:B------:R-:W1:Y:S02]  /*2e90*/  SYNCS.PHASECHK.TRANS64.TRYWAIT P0, [R2+URZ+0x130], R5 ;  /* 0x00013005020075a7 */ /* 0x000e6400080011ff */
[----:B-1----:R-:W-:Y:S05]  /*2ea0*/  @!P0 BRA `(.L_x_52) ;  /* 0x0000007400bc8947 */ /* 0x002fea0003800000 */
.L_x_165:
[----:B------:R-:W-:Y:S01]  /*2eb0*/  ULEA UR4, UR5, UR6, 0x3 ;  /* 0x0000000605047291 */ /* 0x000fe2000f8e18ff */
[----:B------:R-:W-:Y:S02]  /*2ec0*/  PRMT R4, RZ, 0x654, R4 ;  /* 0x00000654ff047816 */ /* 0x000fe40000000004 */
[----:B-1----:R-:W-:Y:S01]  /*2ed0*/  SHF.L.U32 R5, R12, 0x1f, RZ ;  /* 0x0000001f0c057819 */ /* 0x002fe200000006ff */
[----:B------:R-:W-:Y:S01]  /*2ee0*/  UIADD3 UR7, UPT, UPT, UR4, 0xd0, URZ ;  /* 0x000000d004077890 */ /* 0x000fe2000fffe0ff */
[----:B------:R1:W-:Y:S05]  /*2ef0*/  SYNCS.ARRIVE.TRANS64.RED.A1T0 RZ, [R4+URZ], RZ ;  /* 0x000000ff04ff79a7 */ /* 0x0003ea00081004ff */
[----:B------:R-:W-:Y:S01]  /*2f00*/  IMAD.U32 R7, RZ, RZ, UR7 ;  /* 0x00000007ff077e24 */ /* 0x000fe2000f8e00ff */
[----:B------:R-:W2:Y:S04]  /*2f10*/  SYNCS.PHASECHK.TRANS64.TRYWAIT P0, [UR4+0xe0], R5 ;  /* 0x0000e005ff0075a7 */ /* 0x000ea80008001104 */
[----:B------:R-:W-:Y:S01]  /*2f20*/  PRMT R6, R0, 0x654, R7 ;  /* 0x0000065400067816 */ /* 0x000fe20000000007 */
[----:B-1----:R-:W-:Y:S01]  /*2f30*/  @!P2 IMAD.MOV.U32 R4, RZ, RZ, 0x10 ;  /* 0x00000010ff04a424 */ /* 0x002fe200078e00ff */
[----:B--2---:R-:W-:Y:S06]  /*2f40*/  @!P0 BRA `(.L_x_53) ;  /* 0x0000007400a88947 */ /* 0x004fec0003800000 */
.L_x_167:
[----:B------:R-:W-:Y:S01]  /*2f50*/  ULEA UR8, UR5, UR6, 0x4 ;  /* 0x0000000605087291 */ /* 0x000fe2000f8e20ff */
[----:B------:R-:W-:Y:S01]  /*2f60*/  SEL R3, R6, R3, !P2 ;  /* 0x0000000306037207 */ /* 0x000fe20005000000 */
[----:B------:R-:W-:Y:S01]  /*2f70*/  UIADD3 UR9, UPT, UPT, UR4, 0xd0, URZ ;  /* 0x000000d004097890 */ /* 0x000fe2000fffe0ff */
[----:B-1----:R-:W-:Y:S01]  /*2f80*/  LEA R2, R11, UR6, 0x3 ;  /* 0x000000060b027c11 */ /* 0x002fe2000f8e18ff */
[----:B------:R-:W-:Y:S01]  /*2f90*/  UIADD3 UR8, UPT, UPT, UR8, 0x160, URZ ;  /* 0x0000016008087890 */ /* 0x000fe2000fffe0ff */
[----:B------:R-:W-:Y:S01]  /*2fa0*/  SHF.L.U32 R5, R10, 0x1f, RZ ;  /* 0x0000001f0a057819 */ /* 0x000fe200000006ff */
[----:B------:R1:W-:Y:S01]  /*2fb0*/  @!P2 SYNCS.ARRIVE.TRANS64.RED RZ, [R3+URZ], R4 ;  /* 0x0000000403ffa9a7 */ /* 0x0003e200080004ff */
[----:B------:R-:W-:Y:S01]  /*2fc0*/  UIADD3 UR4, UPT, UPT, UR5, 0x1, URZ ;  /* 0x0000000105047890 */ /* 0x000fe2000fffe0ff */
[----:B------:R-:W-:-:S03]  /*2fd0*/  VIADD R8, R8, 0x1 ;  /* 0x0000000108087836 */ /* 0x000fc60000000000 */
[----:B------:R-:W-:Y:S02]  /*2fe0*/  UISETP.NE.AND UP0, UPT, UR4, 0x2, UPT ;  /* 0x000000020400788c */ /* 0x000fe4000bf05270 */
[----:B------:R-:W-:Y:S06]  /*2ff0*/  UGETNEXTWORKID.BROADCAST [UR8], [UR9] ;  /* 0x00000000080073ca */ /* 0x000fec0008000100 */
[----:B------:R-:W-:Y:S01]  /*3000*/  USEL UR7, URZ, 0x1, UP0 ;  /* 0x00000001ff077887 */ /* 0x000fe20008000000 */
[----:B------:R-:W-:Y:S01]  /*3010*/  ISETP.NE.AND P0, PT, R8, 0x2, PT ;  /* 0x000000020800780c */ /* 0x000fe20003f05270 */
[----:B------:R-:W-:Y:S01]  /*3020*/  USEL UR5, UR4, URZ, UP0 ;  /* 0x000000ff04057287 */ /* 0x000fe20008000000 */
[----:B------:R-:W2:Y:S03]  /*3030*/  SYNCS.PHASECHK.TRANS64.TRYWAIT P1, [R2+URZ+0xd0], R5 ;  /* 0x0000d005020075a7 */ /* 0x000ea600080211ff */
[----:B------:R-:W-:Y:S01]  /*3040*/  LOP3.LUT R12, R12, UR7, RZ, 0x3c, !PT ;  /* 0x000000070c0c7c12 */ /* 0x000fe2000f8e3cff */
[----:B-12---:R-:W-:Y:S07]  /*3050*/  @!P1 BRA `(.L_x_54) ;  /* 0x00000074007c9947 */ /* 0x006fee0003800000 */
.L_x_168:
[C---:B------:R-:W-:Y:S01]  /*3060*/  LEA R4, R11.reuse, UR6, 0x4 ;  /* 0x000000060b047c11 */ /* 0x040fe2000f8e20ff */
[----:B-1----:R-:W-:Y:S01]  /*3070*/  VIADD R2, R2, 0xe0 ;  /* 0x000000e002027836 */ /* 0x002fe20000000000 */
[----:B------:R-:W-:Y:S01]  /*3080*/  SEL R8, R8, RZ, P0 ;  /* 0x000000ff08087207 */ /* 0x000fe20000000000 */
[----:B------:R-:W-:-:S03]  /*3090*/  VIADD R11, R11, 0x1 ;  /* 0x000000010b0b7836 */ /* 0x000fc60000000000 */
[----:B------:R-:W1:Y:S01]  /*30a0*/  LDS.128 R4, [R4+0x160] ;  /* 0x0001600004047984 */ /* 0x000e620000000c00 */
[----:B------:R-:W-:Y:S02]  /*30b0*/  PRMT R2, RZ, 0x654, R2 ;  /* 0x00000654ff027816 */ /* 0x000fe40000000002 */
[C---:B------:R-:W-:Y:S01]  /*30c0*/  ISETP.NE.AND P1, PT, R11.reuse, 0x2, PT ;  /* 0x000000020b00780c */ /* 0x040fe20003f25270 */
[----:B------:R-:W-:Y:S01]  /*30d0*/  @!PT LDS RZ, [RZ] ;  /* 0x00000000fffff984 */ /* 0x000fe20000000800 */
[----:B------:R-:W-:Y:S01]  /*30e0*/  @!PT LDS RZ, [RZ] ;  /* 0x00000000fffff984 */ /* 0x000fe20000000800 */
[----:B------:R-:W-:Y:S01]  /*30f0*/  @!PT LDS RZ, [RZ] ;  /* 0x00000000fffff984 */ /* 0x000fe20000000800 */
[----:B------:R-:W-:Y:S01]  /*3100*/  @!PT LDS RZ, [RZ] ;  /* 0x00000000fffff984 */ /* 0x000fe20000000800 */
[----:B------:R2:W-:Y:S06]  /*3110*/  MEMBAR.ALL.CTA ;  /* 0x0000000000007992 */ /* 0x0005ec0000008000 */
[----:B--2---:R-:W2:Y:S01]  /*3120*/  FENCE.VIEW.ASYNC.S ;  /* 0x00000000000073c6 */ /* 0x004ea20000000000 */
[----:B------:R-:W-:Y:S01]  /*3130*/  SEL R11, R11, RZ, P1 ;  /* 0x000000ff0b0b7207 */ /* 0x000fe20000800000 */
[----:B--2---:R2:W-:Y:S01]  /*3140*/  SYNCS.ARRIVE.TRANS64.RED.A1T0 RZ, [R2+URZ], RZ ;  /* 0x000000ff02ff79a7 */ /* 0x0045e200081004ff */
[----:B-1----:R-:W-:-:S02]  /*3150*/  LOP3.LUT P3, RZ, R6, 0x1, RZ, 0xc0, !PT ;  /* 0x0000000106ff7812 */ /* 0x002fc4000786c0ff */
[----:B------:R-:W-:-:S04]  /*3160*/  SEL R5, RZ, 0x1, P1 ;  /* 0x00000001ff057807 */ /* 0x000fc80000800000 */
[----:B------:R-:W-:Y:S02]  /*3170*/  LOP3.LUT R10, R10, R5, RZ, 0x3c, !PT ;  /* 0x000000050a0a7212 */ /* 0x000fe400078e3cff */
[----:B--2---:R-:W-:-:S04]  /*3180*/  SEL R2, RZ, 0x1, P0 ;  /* 0x00000001ff027807 */ /* 0x004fc80000000000 */
[----:B------:R-:W-:Y:S01]  /*3190*/  LOP3.LUT R9, R9, R2, RZ, 0x3c, !PT ;  /* 0x0000000209097212 */ /* 0x000fe200078e3cff */
[----:B------:R-:W-:Y:S06]  /*31a0*/  @P3 BRA `(.L_x_55) ;  /* 0xfffffffc002c3947 */ /* 0x000fec000383ffff */
[----:B------:R-:W-:Y:S01]  /*31b0*/  ULEA UR4, UR5, UR6, 0x3 ;  /* 0x0000000605047291 */ /* 0x000fe2000f8e18ff */
[----:B------:R-:W-:-:S08]  /*31c0*/  SHF.L.U32 R3, R12, 0x1f, RZ ;  /* 0x0000001f0c037819 */ /* 0x000fd000000006ff */
[----:B------:R-:W1:Y:S02]  /*31d0*/  SYNCS.PHASECHK.TRANS64 P0, [UR4+0xe0], R3 ;  /* 0x0000e003ff0075a7 */ /* 0x000e640008001004 */
[----:B-1----:R-:W-:Y:S05]  /*31e0*/  @P0 BRA `(.L_x_56) ;  /* 0x0000000000080947 */ /* 0x002fea0003800000 */
[----:B------:R-:W1:Y:S02]  /*31f0*/  SYNCS.PHASECHK.TRANS64.TRYWAIT P0, [UR4+0xe0], R3 ;  /* 0x0000e003ff0075a7 */ /* 0x000e640008001104 */
[----:B-1----:R-:W-:Y:S05]  /*3200*/  @!P0 BRA `(.L_x_57) ;  /* 0x0000007400248947 */ /* 0x002fea0003800000 */
.L_x_56:
[----:B------:R-:W-:-:S04]  /*3210*/  UIADD3 UR7, UPT, UPT, UR5, 0x1, URZ ;  /* 0x0000000105077890 */ /* 0x000fc8000fffe0ff */
[----:B------:R-:W-:-:S04]  /*3220*/  UISETP.NE.AND UP0, UPT, UR7, 0x2, UPT ;  /* 0x000000020700788c */ /* 0x000fc8000bf05270 */
[----:B------:R-:W-:Y:S02]  /*3230*/  USEL UR8, URZ, 0x1, UP0 ;  /* 0x00000001ff087887 */ /* 0x000fe40008000000 */
[----:B------:R-:W-:-:S04]  /*3240*/  USEL UR7, UR7, URZ, UP0 ;  /* 0x000000ff07077287 */ /* 0x000fc80008000000 */
[----:B------:R-:W-:Y:S01]  /*3250*/  ULEA UR7, UR7, UR6, 0x3 ;  /* 0x0000000607077291 */ /* 0x000fe2000f8e18ff */
[----:B-1----:R-:W-:-:S04]  /*3260*/  LOP3.LUT R3, R12, UR8, RZ, 0x3c, !PT ;  /* 0x000000080c037c12 */ /* 0x002fc8000f8e3cff */
[----:B------:R-:W-:-:S04]  /*3270*/  SHF.L.U32 R0, R3, 0x1f, RZ ;  /* 0x0000001f03007819 */ /* 0x000fc800000006ff */
[----:B------:R-:W1:Y:S02]  /*3280*/  SYNCS.PHASECHK.TRANS64 P0, [UR7+0xe0], R0 ;  /* 0x0000e000ff0075a7 */ /* 0x000e640008001007 */
[----:B-1----:R-:W-:Y:S05]  /*3290*/  @P0 EXIT ;  /* 0x000000000000094d */ /* 0x002fea0003800000 */
[----:B------:R-:W-:Y:S02]  /*32a0*/  SHF.L.U32 R3, R3, 0x1f, RZ ;  /* 0x0000001f03037819 */ /* 0x000fe400000006ff */
[----:B------:R-:W-:-:S07]  /*32b0*/  MOV R0, UR7 ;  /* 0x0000000700007c02 */ /* 0x000fce0008000f00 */
.L_x_58:
[----:B-1----:R1:W2:Y:S02]  /*32c0*/  SYNCS.PHASECHK.TRANS64.TRYWAIT P0, [R0+URZ+0xe0], R3 ;  /* 0x0000e003000075a7 */ /* 0x0022a400080011ff */
[----:B--2---:R-:W-:Y:S05]  /*32d0*/  @!P0 NANOSLEEP.SYNCS 0x989680 ;  /* 0x009896800000895d */ /* 0x004fea0003900000 */
[----:B------:R-:W2:Y:S02]  /*32e0*/  @!P0 SYNCS.PHASECHK.TRANS64 P0, [R0+URZ+0xe0], R3 ;  /* 0x0000e003000085a7 */ /* 0x000ea400080010ff */
[----:B--2---:R-:W-:Y:S05]  /*32f0*/  @P0 EXIT ;  /* 0x000000000000094d */ /* 0x004fea0003800000 */
[----:B------:R-:W-:Y:S05]  /*3300*/  BRA `(.L_x_58) ;  /* 0xfffffffc00ec7947 */ /* 0x000fea000383ffff */
.L_x_51:
[----:B------:R-:W-:Y:S05]  /*3310*/  BRA.U UP4, `(.L_x_59) ;  /* 0x0000001104d87547 */ /* 0x000fea000b800000 */
[----:B------:R-:W-:Y:S01]  /*3320*/  UMOV UR4, 0x40 ;  /* 0x0000004000047882 */ /* 0x000fe20000000000 */
[----:B------:R-:W-:Y:S01]  /*3330*/  NOP ;  /* 0x0000000000007918 */ /* 0x000fe20000000000 */
[----:B------:R-:W-:Y:S01]  /*3340*/  ULEA UR5, UR58, UR4, 0x18 ;  /* 0x000000043a057291 */ /* 0x000fe2000f8ec0ff */
[----:B------:R-:W-:Y:S02]  /*3350*/  UMOV UR6, 0x400 ;  /* 0x0000040000067882 */ /* 0x000fe40000000000 */
[----:B------:R-:W-:-:S06]  /*3360*/  ULEA UR6, UR58, UR6, 0x18 ;  /* 0x000000063a067291 */ /* 0x000fcc000f8ec0ff */
[----:B------:R-:W1:Y:S02]  /*3370*/  LDS.U8 R0, [UR5+0x1c] ;  /* 0x00001c05ff007984 */ /* 0x000e640008000000 */
[----:B-1----:R-:W-:-:S13]  /*3380*/  ISETP.NE.AND P0, PT, R0, RZ, PT ;  /* 0x000000ff0000720c */ /* 0x002fda0003f05270 */
[----:B------:R-:W-:Y:S05]  /*3390*/  @P0 BRA `(.L_x_60) ;  /* 0x0000000400080947 */ /* 0x000fea0003800000 */
[----:B------:R-:W-:Y:S02]  /*33a0*/  UISETP.NE.U32.AND UP1, UPT, UR47, 0x1, UPT ;  /* 0x000000012f00788c */ /* 0x000fe4000bf25070 */
[----:B------:R-:W-:-:S07]  /*33b0*/  UIADD3 UR7, UPT, UPT, UR5, 0x8, URZ ;  /* 0x0000000805077890 */ /* 0x000fce000fffe0ff */
[----:B------:R-:W-:Y:S05]  /*33c0*/  BRA.U !UP1, `(.L_x_61) ;  /* 0x00000001099c7547 */ /* 0x000fea000b800000 */
[----:B------:R-:W-:Y:S01]  /*33d0*/  ELECT P0, URZ, PT ;  /* 0x0000000000ff782f */ /* 0x000fe20003800000 */
[----:B------:R-:W-:-:S12]  /*33e0*/  BSSY B0, `(.L_x_61) ;  /* 0x0000025000007945 */ /* 0x000fd80003800000 */
[----:B------:R-:W-:Y:S05]  /*33f0*/  @!P0 BRA `(.L_x_62) ;  /* 0x00000000008c8947 */ /* 0x000fea0003800000 */
[----:B------:R-:W-:-:S05]  /*3400*/  UMOV UR4, 0x10 ;  /* 0x0000001000047882 */ /* 0x000fca0000000000 */
[----:B------:R-:W-:Y:S04]  /*3410*/  DEPBAR.LE SB1, 0x36 ;  /* 0x00009d800000791a */ /* 0x000fe80000000000 */
[----:B------:R-:W1:Y:S02]  /*3420*/  UTCATOMSWS.2CTA.FIND_AND_SET.ALIGN UP0, UR4, UR4 ;  /* 0x00000004000475e3 */ /* 0x000e640008200800 */
[----:B-1----:R-:W-:Y:S01]  /*3430*/  MOV R11, UR4 ;  /* 0x00000004000b7c02 */ /* 0x002fe20008000f00 */
[----:B------:R-:W-:Y:S06]  /*3440*/  BRA.U UP0, `(.L_x_63) ;  /* 0x0000000100187547 */ /* 0x000fec000b800000 */
.L_x_64:
[----:B------:R-:W-:Y:S05]  /*3450*/  NANOSLEEP 0x64 ;  /* 0x000000640000795d */ /* 0x000fea0003800000 */
[----:B------:R-:W-:-:S05]  /*3460*/  UMOV UR4, 0x10 ;  /* 0x0000001000047882 */ /* 0x000fca0000000000 */
[----:B------:R-:W-:Y:S04]  /*3470*/  DEPBAR.LE SB1, 0x36 ;  /* 0x00009d800000791a */ /* 0x000fe80000000000 */
[----:B------:R-:W1:Y:S02]  /*3480*/  UTCATOMSWS.2CTA.FIND_AND_SET.ALIGN UP0, UR4, UR4 ;  /* 0x00000004000475e3 */ /* 0x000e640008200800 */
[----:B-1----:R-:W-:Y:S01]  /*3490*/  MOV R11, UR4 ;  /* 0x00000004000b7c02 */ /* 0x002fe20008000f00 */
[----:B------:R-:W-:Y:S05]  /*34a0*/  BRA.U !UP0, `(.L_x_64) ;  /* 0xfffffffd08e87547 */ /* 0x000fea000b83ffff */
.L_x_63:
[----:B------:R-:W1:Y:S01]  /*34b0*/  LDS R7, [UR5+0x10] ;  /* 0x00001005ff077984 */ /* 0x000e620008000800 */
[----:B------:R-:W-:Y:S01]  /*34c0*/  IMAD.U32 R5, RZ, RZ, UR6 ;  /* 0x00000006ff057e24 */ /* 0x000fe2000f8e00ff */
[----:B------:R-:W-:-:S03]  /*34d0*/  MOV R4, UR46 ;  /* 0x0000002e00047c02 */ /* 0x000fc60008000f00 */
[----:B------:R-:W-:Y:S01]  /*34e0*/  VIADD R5, R5, 0x180 ;  /* 0x0000018005057836 */ /* 0x000fe20000000000 */
[----:B-1----:R-:W-:-:S04]  /*34f0*/  SHF.L.U32 R7, R7, 0x1f, RZ ;  /* 0x0000001f07077819 */ /* 0x002fc800000006ff */
[----:B------:R-:W1:Y:S02]  /*3500*/  SYNCS.PHASECHK.TRANS64.TRYWAIT P0, [UR5+0x8], R7 ;  /* 0x00000807ff0075a7 */ /* 0x000e640008001105 */
[----:B-1----:R-:W-:Y:S05]  /*3510*/  @P0 BRA `(.L_x_65) ;  /* 0x0000000000080947 */ /* 0x002fea0003800000 */
[----:B------:R-:W1:Y:S02]  /*3520*/  SYNCS.PHASECHK.TRANS64.TRYWAIT P0, [UR5+0x8], R7 ;  /* 0x00000807ff0075a7 */ /* 0x000e640008001105 */
[----:B-1----:R-:W-:Y:S05]  /*3530*/  @!P0 BRA `(.L_x_66) ;  /* 0x0000007000708947 */ /* 0x002fea0003800000 */
.L_x_65:
[----:B-1----:R-:W-:Y:S01]  /*3540*/  HFMA2 R0, -RZ, RZ, 0, 5.9604644775390625e-08 ;  /* 0x00000001ff007431 */ /* 0x002fe200000001ff */
[----:B------:R-:W-:Y:S01]  /*3550*/  UPRMT UR4, UR46, 0x654, UR7 ;  /* 0x000006542e047896 */ /* 0x000fe20008000007 */
[----:B------:R-:W-:Y:S01]  /*3560*/  IMAD.MOV.U32 R8, RZ, RZ, 0xffff ;  /* 0x0000ffffff087424 */ /* 0x000fe200078e00ff */
[----:B------:R-:W-:Y:S01]  /*3570*/  PRMT R4, R4, 0x654, R5 ;  /* 0x0000065404047816 */ /* 0x000fe20000000005 */
[----:B------:R-:W-:Y:S02]  /*3580*/  IMAD.MOV.U32 R6, RZ, RZ, 0x4 ;  /* 0x00000004ff067424 */ /* 0x000fe400078e00ff */
[----:B------:R-:W-:Y:S01]  /*3590*/  IMAD.SHL.U32 R9, R11, 0x20, RZ ;  /* 0x000000200b097824 */ /* 0x000fe200078e00ff */
[----:B------:R-:W-:Y:S02]  /*35a0*/  MOV R5, UR4 ;  /* 0x0000000400057c02 */ /* 0x000fe40008000f00 */
[-C--:B------:R-:W-:Y:S01]  /*35b0*/  SHF.L.U32 R8, R8, R11.reuse, RZ ;  /* 0x0000000b08087219 */ /* 0x080fe200000006ff */
[----:B------:R1:W-:Y:S01]  /*35c0*/  SYNCS.ARRIVE.TRANS64.RED RZ, [UR4], R6 ;  /* 0x00000006ffff79a7 */ /* 0x0003e20008000404 */
[----:B------:R-:W-:Y:S01]  /*35d0*/  SHF.L.U32 R7, R0, R11, RZ ;  /* 0x0000000b00077219 */ /* 0x000fe200000006ff */
[----:B------:R1:W-:Y:S04]  /*35e0*/  STS [UR6+0x180], R9 ;  /* 0x00018009ff007988 */ /* 0x0003e80008000806 */
[----:B------:R1:W-:Y:S04]  /*35f0*/  STAS [R4.64], R11 ;  /* 0x0000000b04007dbd */ /* 0x0003e8000c0008ff */
[----:B------:R1:W-:Y:S04]  /*3600*/  ATOMS.OR RZ, [UR5+0x14], R8 ;  /* 0x00001408ffff798c */ /* 0x0003e8000b000005 */
[----:B------:R1:W-:Y:S04]  /*3610*/  ATOMS.OR RZ, [UR5+0x18], R7 ;  /* 0x00001807ffff798c */ /* 0x0003e8000b000005 */
[----:B------:R1:W-:Y:S02]  /*3620*/  ATOMS.XOR RZ, [UR5+0x10], R0 ;  /* 0x00001000ffff798c */ /* 0x0003e4000b800005 */
.L_x_62:
[----:B------:R-:W-:Y:S05]  /*3630*/  BSYNC B0 ;  /* 0x0000000000007941 */ /* 0x000fea0003800000 */
.L_x_61:
[----:B------:R-:W-:Y:S05]  /*3640*/  BRA.U UP1, `(.L_x_67) ;  /* 0x00000001016c7547 */ /* 0x000fea000b800000 */
[----:B------:R-:W-:-:S03]  /*3650*/  UMOV UR4, 0xffffffff ;  /* 0xffffffff00047882 */ /* 0x000fc60000000000 */
[----:B------:R-:W-:Y:S05]  /*3660*/  BRA.DIV UR4, `(.L_x_68) ;  /* 0x00000072043c7947 */ /* 0x000fea000b800000 */
[----:B------:R-:W-:-:S13]  /*3670*/  ELECT P6, URZ, PT ;  /* 0x0000000000ff782f */ /* 0x000fda00038c0000 */
.L_x_172:
[----:B------:R-:W-:Y:S05]  /*3680*/  @!P6 BRA `(.L_x_67) ;  /* 0x00000000005ce947 */ /* 0x000fea0003800000 */
[----:B-1----:R-:W1:Y:S02]  /*3690*/  LDS R5, [UR5+0x10] ;  /* 0x00001005ff057984 */ /* 0x002e640008000800 */
[----:B-1----:R-:W-:-:S04]  /*36a0*/  SHF.L.U32 R5, R5, 0x1f, RZ ;  /* 0x0000001f05057819 */ /* 0x002fc800000006ff */
[----:B------:R-:W1:Y:S02]  /*36b0*/  SYNCS.PHASECHK.TRANS64.TRYWAIT P0, [UR5+0x8], R5 ;  /* 0x00000805ff0075a7 */ /* 0x000e640008001105 */
[----:B-1----:R-:W-:Y:S05]  /*36c0*/  @P0 BRA `(.L_x_69) ;  /* 0x0000000000080947 */ /* 0x002fea0003800000 */
[----:B------:R-:W1:Y:S02]  /*36d0*/  SYNCS.PHASECHK.TRANS64.TRYWAIT P0, [UR5+0x8], R5 ;  /* 0x00000805ff0075a7 */ /* 0x000e640008001105 */
[----:B-1----:R-:W-:Y:S05]  /*36e0*/  @!P0 BRA `(.L_x_70) ;  /* 0x00000070003c8947 */ /* 0x002fea0003800000 */
.L_x_69:
[----:B------:R-:W2:Y:S01]  /*36f0*/  LDS R7, [UR6+0x180] ;  /* 0x00018006ff077984 */ /* 0x000ea20008000800 */
[----:B-1----:R-:W-:Y:S02]  /*3700*/  HFMA2 R0, -RZ, RZ, 0, 5.9604644775390625e-08 ;  /* 0x00000001ff007431 */ /* 0x002fe400000001ff */
[----:B------:R-:W-:Y:S01]  /*3710*/  IMAD.MOV.U32 R4, RZ, RZ, 0xffff ;  /* 0x0000ffffff047424 */ /* 0x000fe200078e00ff */
[----:B------:R-:W-:Y:S01]  /*3720*/  UPRMT UR4, UR46, 0x654, UR7 ;  /* 0x000006542e047896 */ /* 0x000fe20008000007 */
[----:B--2---:R-:W-:-:S03]  /*3730*/  IMAD.SHL.U32 R5, R7, 0x20, RZ ;  /* 0x0000002007057824 */ /* 0x004fc600078e00ff */
[-C--:B------:R-:W-:Y:S02]  /*3740*/  SHF.L.U32 R4, R4, R7.reuse, RZ ;  /* 0x0000000704047219 */ /* 0x080fe400000006ff */
[----:B------:R-:W-:Y:S01]  /*3750*/  SHF.L.U32 R7, R0, R7, RZ ;  /* 0x0000000700077219 */ /* 0x000fe200000006ff */
[----:B------:R2:W-:Y:S04]  /*3760*/  STS [UR6+0x180], R5 ;  /* 0x00018005ff007988 */ /* 0x0005e80008000806 */
[----:B------:R2:W-:Y:S04]  /*3770*/  ATOMS.OR RZ, [UR5+0x14], R4 ;  /* 0x00001404ffff798c */ /* 0x0005e8000b000005 */
[----:B------:R2:W-:Y:S01]  /*3780*/  ATOMS.OR RZ, [UR5+0x18], R7 ;  /* 0x00001807ffff798c */ /* 0x0005e2000b000005 */
[----:B------:R-:W-:Y:S03]  /*3790*/  SYNCS.ARRIVE.TRANS64.RED.A1T0 RZ, [UR4], RZ ;  /* 0x000000ffffff79a7 */ /* 0x000fe60008100404 */
[----:B------:R2:W-:Y:S01]  /*37a0*/  ATOMS.XOR RZ, [UR5+0x10], R0 ;  /* 0x00001000ffff798c */ /* 0x0005e2000b800005 */
[----:B------:R-:W-:Y:S05]  /*37b0*/  BRA `(.L_x_67) ;  /* 0x0000000000107947 */ /* 0x000fea0003800000 */
.L_x_60:
[----:B------:R-:W-:Y:S02]  /*37c0*/  MOV R0, 0xffffffff ;  /* 0xffffffff00007802 */ /* 0x000fe40000000f00 */
[----:B------:R-:W-:-:S03]  /*37d0*/  MOV R4, 0x3800 ;  /* 0x0000380000047802 */ /* 0x000fc60000000f00 */
[----:B------:R1:W-:Y:S04]  /*37e0*/  STS [UR6+0x180], R0 ;  /* 0x00018000ff007988 */ /* 0x0003e80008000806 */
[----:B-1---5:R-:W-:Y:S05]  /*37f0*/  CALL.REL.NOINC `($__internal_1_$__cuda_sm10x_tcgen05_guardrail_trap_phase_invalid_during_alloc) ;  /* 0x00000078000c7944 */ /* 0x022fea0003c00000 */
.L_x_67:
[----:B------:R-:W-:Y:S05]  /*3800*/  WARPSYNC.ALL ;  /* 0x0000000000007948 */ /* 0x000fea0003800000 */
[----:B------:R-:W3:Y:S01]  /*3810*/  S2UR UR4, SR_CgaCtaId ;  /* 0x00000000000479c3 */ /* 0x000ee20000008800 */
[----:B------:R-:W-:Y:S01]  /*3820*/  UMOV UR26, 0x400 ;  /* 0x00000400001a7882 */ /* 0x000fe20000000000 */
[----:B------:R-:W-:-:S06]  /*3830*/  NOP ;  /* 0x0000000000007918 */ /* 0x000fcc0000000000 */
[----:B------:R-:W-:Y:S06]  /*3840*/  BAR.ARV 0x6, 0xa0 ;  /* 0x0182800000007b1d */ /* 0x000fec0000002000 */
[----:B------:R-:W4:Y:S01]  /*3850*/  LDCU UR6, c[0x0][0x38c] ;  /* 0x00007180ff0677ac */ /* 0x000f220008000800 */
[----:B------:R-:W-:Y:S01]  /*3860*/  LOP3.LUT R3, R3, 0xffff, RZ, 0xc0, !PT ;  /* 0x0000ffff03037812 */ /* 0x000fe200078ec0ff */
[----:B-1----:R-:W-:Y:S01]  /*3870*/  IMAD.MOV.U32 R9, RZ, RZ, 0x1 ;  /* 0x00000001ff097424 */ /* 0x002fe200078e00ff */
[----:B------:R-:W-:Y:S01]  /*3880*/  LOP3.LUT R2, R2, 0xffff, RZ, 0xc0, !PT ;  /* 0x0000ffff02027812 */ /* 0x000fe200078ec0ff */
[----:B------:R-:W-:Y:S01]  /*3890*/  IMAD.MOV.U32 R8, RZ, RZ, RZ ;  /* 0x000000ffff087224 */ /* 0x000fe200078e00ff */
[----:B------:R-:W-:Y:S01]  /*38a0*/  R2UR UR28, R3 ;  /* 0x00000000031c72ca */ /* 0x000fe200000e0000 */
[----:B------:R-:W-:Y:S01]  /*38b0*/  UMOV UR32, URZ ;  /* 0x000000ff00207c82 */ /* 0x000fe20008000000 */
[----:B------:R-:W-:-:S02]  /*38c0*/  R2UR UR42, R2 ;  /* 0x00000000022a72ca */ /* 0x000fc400000e0000 */
[----:B------:R-:W-:Y:S01]  /*38d0*/  CS2R R2, SRZ ;  /* 0x0000000000027805 */ /* 0x000fe2000001ff00 */
[----:B------:R-:W-:Y:S01]  /*38e0*/  UMOV UR23, URZ ;  /* 0x000000ff00177c82 */ /* 0x000fe20008000000 */
[----:B---3--:R-:W-:Y:S01]  /*38f0*/  ULEA UR26, UR4, UR26, 0x18 ;  /* 0x0000001a041a7291 */ /* 0x008fe2000f8ec0ff */
[----:B------:R-:W-:Y:S01]  /*3900*/  UMOV UR22, URZ ;  /* 0x000000ff00167c82 */ /* 0x000fe20008000000 */
[----:B------:R-:W-:Y:S02]  /*3910*/  UISETP.NE.AND UP3, UPT, UR47, URZ, UPT ;  /* 0x000000ff2f00728c */ /* 0x000fe4000bf65270 */
[----:B------:R-:W-:Y:S02]  /*3920*/  UIADD3 UR5, UPT, UPT, UR26, 0x6300, URZ ;  /* 0x000063001a057890 */ /* 0x000fe4000fffe0ff */
[----:B------:R-:W-:-:S03]  /*3930*/  UIADD3 UR4, UPT, UPT, UR26, 0x16300, URZ ;  /* 0x000163001a047890 */ /* 0x000fc6000fffe0ff */
[----:B--2---:R-:W1:Y:S01]  /*3940*/  LDS R0, [UR26+0x180] ;  /* 0x0001801aff007984 */ /* 0x004e620008000800 */
[----:B----4-:R-:W-:Y:S02]  /*3950*/  UIADD3 UR6, UPT, UPT, UR6, 0x7f, URZ ;  /* 0x0000007f06067890 */ /* 0x010fe4000fffe0ff */
[----:B------:R-:W-:Y:S02]  /*3960*/  USHF.R.U32.HI UR5, URZ, 0x4, UR5 ;  /* 0x00000004ff057899 */ /* 0x000fe40008011605 */
[----:B------:R-:W-:Y:S02]  /*3970*/  USHF.R.S32.HI UR33, URZ, 0x1f, UR6 ;  /* 0x0000001fff217899 */ /* 0x000fe40008011406 */
[----:B------:R-:W-:Y:S02]  /*3980*/  USHF.R.U32.HI UR4, URZ, 0x4, UR4 ;  /* 0x00000004ff047899 */ /* 0x000fe40008011604 */
[----:B------:R-:W-:Y:S02]  /*3990*/  ULEA.HI UR33, UR33, UR6, URZ, 0x7 ;  /* 0x0000000621217291 */ /* 0x000fe4000f8f38ff */
[----:B------:R-:W-:-:S02]  /*39a0*/  ULOP3.LUT UR5, UR5, 0x3fff, URZ, 0xc0, !UPT ;  /* 0x00003fff05057892 */ /* 0x000fc4000f8ec0ff */
[----:B------:R-:W-:Y:S02]  /*39b0*/  USHF.R.S32.HI UR33, URZ, 0x7, UR33 ;  /* 0x00000007ff217899 */ /* 0x000fe40008011421 */
[----:B------:R-:W-:Y:S02]  /*39c0*/  ULOP3.LUT UR30, UR4, 0x3fff, URZ, 0xc0, !UPT ;  /* 0x00003fff041e7892 */ /* 0x000fe4000f8ec0ff */
[----:B------:R-:W-:Y:S01]  /*39d0*/  UISETP.LT.AND UP0, UPT, UR33, 0x1, UPT ;  /* 0x000000012100788c */ /* 0x000fe2000bf01270 */
[----:B------:R-:W-:Y:S01]  /*39e0*/  UMOV UR40, 0x0 ;  /* 0x0000000000287882 */ /* 0x000fe20000000000 */
[----:B------:R-:W-:Y:S01]  /*39f0*/  UMOV UR41, 0x8400010 ;  /* 0x0840001000297882 */ /* 0x000fe20000000000 */
[----:B------:R-:W-:Y:S02]  /*3a00*/  ULOP3.LUT UR29, UR5, 0x10000, URZ, 0xfc, !UPT ;  /* 0x00010000051d7892 */ /* 0x000fe4000f8efcff */
[----:B------:R-:W-:Y:S02]  /*3a10*/  ULOP3.LUT UR30, UR30, 0x10000, URZ, 0xfc, !UPT ;  /* 0x000100001e1e7892 */ /* 0x000fe4000f8efcff */
[----:B------:R-:W-:Y:S01]  /*3a20*/  USEL UR43, UR33, 0x1, !UP0 ;  /* 0x00000001212b7887 */ /* 0x000fe2000c000000 */
[----:B------:R-:W-:Y:S01]  /*3a30*/  UMOV UR38, 0x0 ;  /* 0x0000000000267882 */ /* 0x000fe20000000000 */
[----:B------:R-:W-:Y:S01]  /*3a40*/  UMOV UR39, 0x8400010 ;  /* 0x0840001000277882 */ /* 0x000fe20000000000 */
[----:B------:R-:W-:Y:S01]  /*3a50*/  UMOV UR36, 0x0 ;  /* 0x0000000000247882 */ /* 0x000fe20000000000 */
[----:B------:R-:W-:Y:S01]  /*3a60*/  UMOV UR37, 0x8400010 ;  /* 0x0840001000257882 */ /* 0x000fe20000000000 */
[----:B------:R-:W-:Y:S01]  /*3a70*/  UMOV UR34, 0x0 ;  /* 0x0000000000227882 */ /* 0x000fe20000000000 */
[----:B------:R-:W-:Y:S01]  /*3a80*/  UMOV UR35, 0x8400010 ;  /* 0x0840001000237882 */ /* 0x000fe20000000000 */
[----:B-1----:R-:W-:-:S15]  /*3a90*/  R2UR UR44, R0 ;  /* 0x00000000002c72ca */ /* 0x002fde00000e0000 */
.L_x_78:
[C---:B------:R-:W-:Y:S02]  /*3aa0*/  LEA R0, R8.reuse, UR26, 0x3 ;  /* 0x0000001a08007c11 */ /* 0x040fe4000f8e18ff */
[----:B------:R-:W-:Y:S02]  /*3ab0*/  SHF.L.U32 R5, R3, 0x1f, RZ ;  /* 0x0000001f03057819 */ /* 0x000fe400000006ff */
[----:B------:R-:W-:Y:S02]  /*3ac0*/  LEA R4, R8, UR26, 0x4 ;  /* 0x0000001a08047c11 */ /* 0x000fe4000f8e20ff */
[----:B------:R-:W1:Y:S02]  /*3ad0*/  SYNCS.PHASECHK.TRANS64.TRYWAIT P0, [R0+URZ+0xd0], R5 ;  /* 0x0000d005000075a7 */ /* 0x000e6400080011ff */
[----:B-1-3--:R-:W-:Y:S05]  /*3ae0*/  @!P0 BRA `(.L_x_71) ;  /* 0x0000006c00548947 */ /* 0x00afea0003800000 */
.L_x_173:
[----:B-1----:R-:W1:Y:S01]  /*3af0*/  LDS.128 R4, [R4+0x160] ;  /* 0x0001600004047984 */ /* 0x002e620000000c00 */
[----:B------:R-:W-:Y:S02]  /*3b00*/  VIADD R0, R0, 0xe0 ;  /* 0x000000e000007836 */ /* 0x000fe40000000000 */
[----:B------:R-:W-:Y:S01]  /*3b10*/  VIADD R8, R8, 0x1 ;  /* 0x0000000108087836 */ /* 0x000fe20000000000 */
[----:B------:R-:W-:Y:S01]  /*3b20*/  @!PT LDS RZ, [RZ] ;  /* 0x00000000fffff984 */ /* 0x000fe20000000800 */
[----:B------:R-:W-:Y:S01]  /*3b30*/  @!PT LDS RZ, [RZ] ;  /* 0x00000000fffff984 */ /* 0x000fe20000000800 */
[----:B------:R-:W-:Y:S01]  /*3b40*/  @!PT LDS RZ, [RZ] ;  /* 0x00000000fffff984 */ /* 0x000fe20000000800 */
[----:B------:R-:W-:Y:S01]  /*3b50*/  @!PT LDS RZ, [RZ] ;  /* 0x00000000fffff984 */ /* 0x000fe20000000800 */
[----:B------:R2:W-:Y:S06]  /*3b60*/  MEMBAR.ALL.CTA ;  /* 0x0000000000007992 */ /* 0x0005ec0000008000 */
[----:B--2---:R-:W2:Y:S01]  /*3b70*/  FENCE.VIEW.ASYNC.S ;  /* 0x00000000000073c6 */ /* 0x004ea20000000000 */
[----:B------:R-:W-:-:S04]  /*3b80*/  PRMT R0, RZ, 0x654, R0 ;  /* 0x00000654ff007816 */ /* 0x000fc80000000000 */
[----:B--2---:R2:W-:Y:S01]  /*3b90*/  SYNCS.ARRIVE.TRANS64.RED.A1T0 RZ, [R0+URZ], RZ ;  /* 0x000000ff00ff79a7 */ /* 0x0045e200081004ff */
[----:B-1----:R-:W-:Y:S01]  /*3ba0*/  LOP3.LUT P1, RZ, R6, 0x1, RZ, 0xc0, !PT ;  /* 0x0000000106ff7812 */ /* 0x002fe2000782c0ff */
[----:B--2---:R-:W-:-:S12]  /*3bb0*/  BRA.U UP3, `(.L_x_72) ;  /* 0x0000000503087547 */ /* 0x004fd8000b800000 */
[----:B------:R-:W1:Y:S01]  /*3bc0*/  LDCU UR4, c[0x0][0x38c] ;  /* 0x00007180ff0477ac */ /* 0x000e620008000800 */
[----:B------:R-:W-:Y:S02]  /*3bd0*/  PLOP3.LUT P2, PT, PT, PT, PT, 0x80, 0x8 ;  /* 0x000000000008781c */ /* 0x000fe40003f4f070 */
[----:B------:R-:W-:Y:S01]  /*3be0*/  SHF.L.U32 R5, R9, 0x1f, RZ ;  /* 0x0000001f09057819 */ /* 0x000fe200000006ff */
[----:B------:R-:W-:Y:S02]  /*3bf0*/  ULEA UR31, UR32, UR26, 0x3 ;  /* 0x0000001a201f7291 */ /* 0x000fe4000f8e18ff */
[----:B------:R-:W-:Y:S02]  /*3c00*/  ULEA UR11, UR32, UR44, 0x7 ;  /* 0x0000002c200b7291 */ /* 0x000fe4000f8e38ff */
[----:B-1----:R-:W-:-:S06]  /*3c10*/  UISETP.GE.AND UP0, UPT, UR4, 0x1, UPT ;  /* 0x000000010400788c */ /* 0x002fcc000bf06270 */
[----:B------:R-:W-:-:S05]  /*3c20*/  PLOP3.LUT P0, PT, PT, PT, UP0, 0x80, 0x8 ;  /* 0x000000000008781c */ /* 0x000fca0003f0f008 */
[----:B------:R-:W-:-:S08]  /*3c30*/  @UP0 ULEA UR4, UR23, UR26, 0x3 ;  /* 0x0000001a17040291 */ /* 0x000fd0000f8e18ff */
[----:B------:R-:W-:-:S04]  /*3c40*/  @P0 SHF.L.U32 R0, R2, 0x1f, RZ ;  /* 0x0000001f02000819 */ /* 0x000fc800000006ff */
[----:B------:R1:W2:Y:S01]  /*3c50*/  @P0 SYNCS.PHASECHK.TRANS64.TRYWAIT P2, [UR4], R0 ;  /* 0x00000000ff0005a7 */ /* 0x0002a20008041104 */
[----:B------:R-:W3:Y:S02]  /*3c60*/  SYNCS.PHASECHK.TRANS64.TRYWAIT P0, [UR31+0x110], R5 ;  /* 0x00011005ff0075a7 */ /* 0x000ee4000800111f */
[----:B-123--:R-:W-:Y:S05]  /*3c70*/  @!P0 BRA `(.L_x_73) ;  /* 0x0000006c00048947 */ /* 0x00efea0003800000 */
.L_x_175:
[----:B------:R-:W-:Y:S01]  /*3c80*/  UMOV UR27, UR22 ;  /* 0x00000016001b7c82 */ /* 0x000fe20008000000 */
[----:B------:R-:W-:Y:S05]  /*3c90*/  BRA.U !UP0, `(.L_x_74) ;  /* 0x0000000108c07547 */ /* 0x000fea000b800000 */
[----:B------:R-:W-:Y:S02]  /*3ca0*/  UIADD3 UR27, UPT, UPT, UR43, UR22, URZ ;  /* 0x000000162b1b7290 */ /* 0x000fe4000fffe0ff */
[----:B------:R-:W-:Y:S01]  /*3cb0*/  UPLOP3.LUT UP2, UPT, UPT, UPT, UPT, 0x40, 0x4 ;  /* 0x000000000004789c */ /* 0x000fe20003f4e870 */
[----:B------:R-:W-:Y:S01]  /*3cc0*/  UMOV UR24, UR33 ;  /* 0x0000002100187c82 */ /* 0x000fe20008000000 */
[----:B------:R-:W-:-:S09]  /*3cd0*/  UMOV UR10, UR23 ;  /* 0x00000017000a7c82 */ /* 0x000fd20008000000 */
.L_x_77:
[----:B--2---:R-:W-:Y:S01]  /*3ce0*/  ULEA UR5, UR10, UR26, 0x3 ;  /* 0x0000001a0a057291 */ /* 0x004fe2000f8e18ff */
[----:B---3--:R-:W-:Y:S11]  /*3cf0*/  @P2 BRA `(.L_x_75) ;  /* 0x00000000000c2947 */ /* 0x008ff60003800000 */
[----:B-1----:R-:W-:Y:S04]  /*3d00*/  SHF.L.U32 R5, R2, 0x1f, RZ ;  /* 0x0000001f02057819 */ /* 0x002fe800000006ff */
[----:B------:R-:W1:Y:S02]  /*3d10*/  SYNCS.PHASECHK.TRANS64.TRYWAIT P0, [UR5], R5 ;  /* 0x00000005ff0075a7 */ /* 0x000e640008001105 */
[----:B-1----:R-:W-:Y:S05]  /*3d20*/  @!P0 BRA `(.L_x_76) ;  /* 0x0000006800f08947 */ /* 0x002fea0003800000 */
.L_x_75:
[----:B------:R-:W-:Y:S01]  /*3d30*/  UISETP.NE.AND UP0, UPT, UR24, 0x1, UPT ;  /* 0x000000011800788c */ /* 0x000fe2000bf05270 */
[----:B------:R-:W-:Y:S01]  /*3d40*/  PLOP3.LUT P2, PT, PT, PT, PT, 0x80, 0x8 ;  /* 0x000000000008781c */ /* 0x000fe20003f4f070 */
[----:B------:R-:W-:Y:S02]  /*3d50*/  UIADD3 UR4, UPT, UPT, UR10, 0x1, URZ ;  /* 0x000000010a047890 */ /* 0x000fe4000fffe0ff */
[----:B------:R-:W-:Y:S02]  /*3d60*/  UIADD3 UR25, UPT, UPT, UR5, 0x40, URZ ;  /* 0x0000004005197890 */ /* 0x000fe4000fffe0ff */
[----:B------:R-:W-:Y:S01]  /*3d70*/  UISETP.NE.AND UP1, UPT, UR4, 0x8, UPT ;  /* 0x000000080400788c */ /* 0x000fe2000bf25270 */
[----:B------:R-:W-:Y:S01]  /*3d80*/  PLOP3.LUT P0, PT, PT, PT, UP0, 0x80, 0x8 ;  /* 0x000000000008781c */ /* 0x000fe20003f0f008 */
[----:B------:R-:W-:Y:S02]  /*3d90*/  UIADD3 UR22, UPT, UPT, UR22, 0x1, URZ ;  /* 0x0000000116167890 */ /* 0x000fe4000fffe0ff */
[----:B------:R-:W-:Y:S02]  /*3da0*/  USEL UR6, URZ, 0x1, UP1 ;  /* 0x00000001ff067887 */ /* 0x000fe40008800000 */
[----:B------:R-:W-:Y:S02]  /*3db0*/  USEL UR23, UR4, URZ, UP1 ;  /* 0x000000ff04177287 */ /* 0x000fe40008800000 */
[----:B------:R-:W-:Y:S02]  /*3dc0*/  UIADD3 UR24, UPT, UPT, UR24, -0x1, URZ ;  /* 0xffffffff18187890 */ /* 0x000fe4000fffe0ff */
[----:B------:R-:W-:Y:S01]  /*3dd0*/  @UP0 ULEA UR4, UR23, UR26, 0x3 ;  /* 0x0000001a17040291 */ /* 0x000fe2000f8e18ff */
[----:B------:R-:W-:Y:S01]  /*3de0*/  LOP3.LUT R2, R2, UR6, RZ, 0x3c, !PT ;  /* 0x0000000602027c12 */ /* 0x000fe2000f8e3cff */
[----:B------:R-:W-:Y:S02]  /*3df0*/  ULEA UR6, UR10, UR30, 0xa ;  /* 0x0000001e0a067291 */ /* 0x000fe4000f8e50ff */
[----:B------:R-:W-:Y:S01]  /*3e00*/  UISETP.NE.AND UP0, UPT, UR22, UR27, UPT ;  /* 0x0000001b1600728c */ /* 0x000fe2000bf05270 */
[----:B-1----:R-:W-:Y:S01]  /*3e10*/  @P0 SHF.L.U32 R0, R2, 0x1f, RZ ;  /* 0x0000001f02000819 */ /* 0x002fe200000006ff */
[----:B------:R-:W-:Y:S02]  /*3e20*/  UIADD3 UR20, UPT, UPT, UR6, 0x2, URZ ;  /* 0x0000000206147890 */ /* 0x000fe4000fffe0ff */
[----:B------:R-:W-:Y:S01]  /*3e30*/  UIADD3 UR16, UPT, UPT, UR6, 0x4, URZ ;  /* 0x0000000406107890 */ /* 0x000fe2000fffe0ff */
[----:B------:R2:W3:Y:S01]  /*3e40*/  @P0 SYNCS.PHASECHK.TRANS64.TRYWAIT P2, [UR4], R0 ;  /* 0x00000000ff0005a7 */ /* 0x0004e20008041104 */
[----:B------:R-:W-:Y:S02]  /*3e50*/  ULEA UR4, UR10, UR29, 0x9 ;  /* 0x0000001d0a047291 */ /* 0x000fe4000f8e48ff */
[----:B------:R-:W-:Y:S02]  /*3e60*/  UIADD3 UR12, UPT, UPT, UR6, 0x6, URZ ;  /* 0x00000006060c7890 */ /* 0x000fe4000fffe0ff */
[----:B------:R-:W-:Y:S02]  /*3e70*/  UIADD3 UR18, UPT, UPT, UR4, 0x2, URZ ;  /* 0x0000000204127890 */ /* 0x000fe4000fffe0ff */
[----:B------:R-:W-:Y:S02]  /*3e80*/  UIADD3 UR14, UPT, UPT, UR4, 0x4, URZ ;  /* 0x00000004040e7890 */ /* 0x000fe4000fffe0ff */
[----:B------:R-:W-:Y:S01]  /*3e90*/  UIADD3 UR8, UPT, UPT, UR4, 0x6, URZ ;  /* 0x0000000604087890 */ /* 0x000fe2000fffe0ff */
[----:B------:R-:W-:Y:S01]  /*3ea0*/  UMOV UR7, 0x40004040 ;  /* 0x4000404000077882 */ /* 0x000fe20000000000 */
[----:B------:R-:W-:Y:S01]  /*3eb0*/  UMOV UR5, 0x40004040 ;  /* 0x4000404000057882 */ /* 0x000fe20000000000 */
[----:B------:R-:W-:Y:S01]  /*3ec0*/  UMOV UR21, 0x40004040 ;  /* 0x4000404000157882 */ /* 0x000fe20000000000 */
[----:B------:R2:W-:Y:S01]  /*3ed0*/  UTCQMMA.2CTA gdesc[UR4], gdesc[UR6], tmem[UR11], tmem[UR40], idesc[UR41], UP2 ;  /* 0x00ff2806040075ea */ /* 0x0005e2000920030b */
[----:B------:R-:W-:Y:S01]  /*3ee0*/  UPLOP3.LUT UP2, UPT, UPT, UPT, UPT, 0x80, 0x8 ;  /* 0x000000000008789c */ /* 0x000fe20003f4f070 */
[----:B------:R-:W-:Y:S01]  /*3ef0*/  UMOV UR19, 0x40004040 ;  /* 0x4000404000137882 */ /* 0x000fe20000000000 */
[----:B------:R-:W-:Y:S01]  /*3f00*/  UMOV UR17, 0x40004040 ;  /* 0x4000404000117882 */ /* 0x000fe20000000000 */
[----:B------:R2:W-:Y:S01]  /*3f10*/  UTCQMMA.2CTA gdesc[UR18], gdesc[UR20], tmem[UR11], tmem[UR38], idesc[UR39], UPT ;  /* 0x00ff2614120075ea */ /* 0x0005e2000ba0030b */
[----:B------:R-:W-:Y:S01]  /*3f20*/  UMOV UR15, 0x40004040 ;  /* 0x40004040000f7882 */ /* 0x000fe20000000000 */
[----:B------:R-:W-:Y:S01]  /*3f30*/  UMOV UR13, 0x40004040 ;  /* 0x40004040000d7882 */ /* 0x000fe20000000000 */
[----:B------:R-:W-:Y:S01]  /*3f40*/  UMOV UR9, 0x40004040 ;  /* 0x4000404000097882 */ /* 0x000fe20000000000 */
[----:B------:R2:W-:Y:S01]  /*3f50*/  UTCQMMA.2CTA gdesc[UR14], gdesc[UR16], tmem[UR11], tmem[UR36], idesc[UR37], UPT ;  /* 0x00ff24100e0075ea */ /* 0x0005e2000ba0030b */
[----:B------:R2:W-:Y:S01]  /*3f60*/  UTCQMMA.2CTA gdesc[UR8], gdesc[UR12], tmem[UR11], tmem[UR34], idesc[UR35], UPT ;  /* 0x00ff220c080075ea */ /* 0x0005e2000ba0030b */
[----:B------:R2:W-:Y:S01]  /*3f70*/  UTCBAR.2CTA.MULTICAST [UR25], URZ, UR28 ;  /* 0x000000ff190073e9 */ /* 0x0005e2000820081c */
[----:B------:R-:W-:Y:S01]  /*3f80*/  UMOV UR10, UR23 ;  /* 0x00000017000a7c82 */ /* 0x000fe20008000000 */
[----:B------:R-:W-:Y:S05]  /*3f90*/  BRA.U UP0, `(.L_x_77) ;  /* 0xfffffffd00507547 */ /* 0x000fea000b83ffff */
.L_x_74:
[----:B--2---:R-:W-:Y:S01]  /*3fa0*/  UIADD3 UR4, UPT, UPT, UR31, 0xf0, URZ ;  /* 0x000000f01f047890 */ /* 0x004fe2000fffe0ff */
[----:B------:R-:W-:-:S08]  /*3fb0*/  UMOV UR22, UR27 ;  /* 0x0000001b00167c82 */ /* 0x000fd00008000000 */
[----:B------:R2:W-:Y:S01]  /*3fc0*/  UTCBAR.2CTA.MULTICAST [UR4], URZ, UR42 ;  /* 0x000000ff040073e9 */ /* 0x0005e2000820082a */
[----:B------:R-:W-:Y:S02]  /*3fd0*/  NOP ;  /* 0x0000000000007918 */ /* 0x000fe40000000000 */
.L_x_72:
[----:B--2---:R-:W-:Y:S01]  /*3fe0*/  UIADD3 UR4, UPT, UPT, UR32, 0x1, URZ ;  /* 0x0000000120047890 */ /* 0x004fe2000fffe0ff */
[----:B------:R-:W-:-:S03]  /*3ff0*/  ISETP.NE.AND P0, PT, R8, 0x2, PT ;  /* 0x000000020800780c */ /* 0x000fc60003f05270 */
[----:B------:R-:W-:Y:S01]  /*4000*/  UISETP.NE.AND UP0, UPT, UR4, 0x4, UPT ;  /* 0x000000040400788c */ /* 0x000fe2000bf05270 */
[----:B-1----:R-:W-:Y:S02]  /*4010*/  SEL R0, RZ, 0x1, P0 ;  /* 0x00000001ff007807 */ /* 0x002fe40000000000 */
[----:B------:R-:W-:Y:S01]  /*4020*/  SEL R8, R8, RZ, P0 ;  /* 0x000000ff08087207 */ /* 0x000fe20000000000 */
[----:B------:R-:W-:Y:S01]  /*4030*/  USEL UR5, URZ, 0x1, UP0 ;  /* 0x00000001ff057887 */ /* 0x000fe20008000000 */
[----:B------:R-:W-:Y:S01]  /*4040*/  LOP3.LUT R3, R3, R0, RZ, 0x3c, !PT ;  /* 0x0000000003037212 */ /* 0x000fe200078e3cff */
[----:B------:R-:W-:-:S04]  /*4050*/  USEL UR32, UR4, URZ, UP0 ;  /* 0x000000ff04207287 */ /* 0x000fc80008000000 */
[----:B------:R-:W-:Y:S01]  /*4060*/  LOP3.LUT R9, R9, UR5, RZ, 0x3c, !PT ;  /* 0x0000000509097c12 */ /* 0x000fe2000f8e3cff */
[----:B------:R-:W-:Y:S07]  /*4070*/  @P1 BRA `(.L_x_78) ;  /* 0xfffffff800881947 */ /* 0x000fee000383ffff */
[----:B------:R-:W1:Y:S01]  /*4080*/  S2UR UR8, SR_CgaCtaId ;  /* 0x00000000000879c3 */ /* 0x000e620000008800 */
[----:B------:R-:W-:Y:S01]  /*4090*/  ELECT P0, URZ, PT ;  /* 0x0000000000ff782f */ /* 0x000fe20003800000 */
[----:B------:R-:W-:Y:S01]  /*40a0*/  HFMA2 R0, -RZ, RZ, 0, 5.9604644775390625e-08 ;  /* 0x00000001ff007431 */ /* 0x000fe200000001ff */
[----:B------:R-:W-:-:S05]  /*40b0*/  UMOV UR4, 0x40 ;  /* 0x0000004000047882 */ /* 0x000fca0000000000 */
[----:B------:R-:W-:Y:S01]  /*40c0*/  UVIRTCOUNT.DEALLOC.SMPOOL 0x80 ;  /* 0x000000800000784c */ /* 0x000fe20000000000 */
[----:B------:R-:W-:Y:S02]  /*40d0*/  UISETP.NE.AND UP1, UPT, UR47, URZ, UPT ;  /* 0x000000ff2f00728c */ /* 0x000fe4000bf25270 */
[----:B-1----:R-:W-:-:S09]  /*40e0*/  ULEA UR8, UR8, UR4, 0x18 ;  /* 0x0000000408087291 */ /* 0x002fd2000f8ec0ff */
[----:B------:R1:W-:Y:S01]  /*40f0*/  @P0 STS.U8 [UR8+0x1c], R0 ;  /* 0x00001c00ff000988 */ /* 0x0003e20008000008 */
[----:B------:R-:W-:Y:S05]  /*4100*/  BRA.U UP1, `(.L_x_79) ;  /* 0x0000000101a07547 */ /* 0x000fea000b800000 */
[----:B------:R-:W-:Y:S01]  /*4110*/  UIADD3 UR7, UPT, UPT, UR26, 0x110, URZ ;  /* 0x000001101a077890 */ /* 0x000fe2000fffe0ff */
[----:B------:R-:W-:-:S03]  /*4120*/  SHF.L.U32 R3, R9, 0x1f, RZ ;  /* 0x0000001f09037819 */ /* 0x000fc600000006ff */
[----:B------:R-:W-:-:S09]  /*4130*/  ULEA UR4, UR32, UR7, 0x3 ;  /* 0x0000000720047291 */ /* 0x000fd2000f8e18ff */
[----:B------:R-:W2:Y:S02]  /*4140*/  SYNCS.PHASECHK.TRANS64.TRYWAIT P0, [UR4], R3 ;  /* 0x00000003ff0075a7 */ /* 0x000ea40008001104 */
[----:B--2---:R-:W-:Y:S05]  /*4150*/  @!P0 BRA `(.L_x_80) ;  /* 0x0000006400fc8947 */ /* 0x004fea0003800000 */
.L_x_178:
        /* <DEDUP_REMOVED lines=9> */
.L_x_180:
        /* <DEDUP_REMOVED lines=9> */
.L_x_182:
[----:B------:R-:W-:-:S04]  /*4280*/  UIADD3 UR4, UPT, UPT, UR4, 0x1, URZ ;  /* 0x0000000104047890 */ /* 0x000fc8000fffe0ff */
[----:B------:R-:W-:-:S04]  /*4290*/  UISETP.NE.AND UP0, UPT, UR4, 0x4, UPT ;  /* 0x000000040400788c */ /* 0x000fc8000bf05270 */
[----:B------:R-:W-:Y:S02]  /*42a0*/  USEL UR5, URZ, 0x1, UP0 ;  /* 0x00000001ff057887 */ /* 0x000fe40008000000 */
[----:B------:R-:W-:-:S04]  /*42b0*/  USEL UR4, UR4, URZ, UP0 ;  /* 0x000000ff04047287 */ /* 0x000fc80008000000 */
[----:B------:R-:W-:Y:S01]  /*42c0*/  ULEA UR4, UR4, UR7, 0x3 ;  /* 0x0000000704047291 */ /* 0x000fe2000f8e18ff */
[----:B-1----:R-:W-:-:S04]  /*42d0*/  LOP3.LUT R3, R2, UR5, RZ, 0x3c, !PT ;  /* 0x0000000502037c12 */ /* 0x002fc8000f8e3cff */
[----:B------:R-:W-:Y:S01]  /*42e0*/  SHF.L.U32 R3, R3, 0x1f, RZ ;  /* 0x0000001f03037819 */ /* 0x000fe200000006ff */
[----:B------:R-:W-:-:S04]  /*42f0*/  IMAD.U32 R0, RZ, RZ, UR4 ;  /* 0x00000004ff007e24 */ /* 0x000fc8000f8e00ff */
[----:B------:R1:W2:Y:S03]  /*4300*/  SYNCS.PHASECHK.TRANS64.TRYWAIT P0, [R0+URZ], R3 ;  /* 0x00000003000075a7 */ /* 0x0002a600080011ff */
[----:B--2---:R-:W-:Y:S05]  /*4310*/  @!P0 NANOSLEEP.SYNCS 0x989680 ;  /* 0x009896800000895d */ /* 0x004fea0003900000 */
[----:B------:R-:W2:Y:S02]  /*4320*/  @!P0 SYNCS.PHASECHK.TRANS64 P0, [R0+URZ], R3 ;  /* 0x00000003000085a7 */ /* 0x000ea400080010ff */
[----:B--2---:R-:W-:Y:S05]  /*4330*/  @P0 BRA `(.L_x_83) ;  /* 0x0000000000200947 */ /* 0x004fea0003800000 */
.L_x_84:
[----:B--2---:R2:W4:Y:S02]  /*4340*/  SYNCS.PHASECHK.TRANS64.TRYWAIT P0, [R0+URZ], R3 ;  /* 0x00000003000075a7 */ /* 0x00452400080011ff */
[----:B----4-:R-:W-:Y:S05]  /*4350*/  @!P0 NANOSLEEP.SYNCS 0x989680 ;  /* 0x009896800000895d */ /* 0x010fea0003900000 */
[----:B------:R-:W4:Y:S02]  /*4360*/  @!P0 SYNCS.PHASECHK.TRANS64 P0, [R0+URZ], R3 ;  /* 0x00000003000085a7 */ /* 0x000f2400080010ff */
[----:B----4-:R-:W-:Y:S05]  /*4370*/  @!P0 BRA `(.L_x_84) ;  /* 0xfffffffc00f08947 */ /* 0x010fea000383ffff */
[----:B------:R-:W-:Y:S05]  /*4380*/  BRA `(.L_x_83) ;  /* 0x00000000000c7947 */ /* 0x000fea0003800000 */
.L_x_79:
[----:B------:R-:W-:-:S04]  /*4390*/  UIADD3 UR4, UPT, UPT, UR26, 0x150, URZ ;  /* 0x000001501a047890 */ /* 0x000fc8000fffe0ff */
[----:B------:R-:W-:-:S09]  /*43a0*/  UPRMT UR4, UR46, 0x654, UR4 ;  /* 0x000006542e047896 */ /* 0x000fd20008000004 */
[----:B------:R-:W-:Y:S03]  /*43b0*/  SYNCS.ARRIVE.TRANS64.RED.A1T0 RZ, [UR4], RZ ;  /* 0x000000ffffff79a7 */ /* 0x000fe60008100404 */
.L_x_83:
[----:B-12---:R-:W-:Y:S01]  /*43c0*/  SHF.L.U32 R3, RZ, 0x1f, RZ ;  /* 0x0000001fff037819 */ /* 0x006fe200000006ff */
[----:B------:R-:W-:Y:S01]  /*43d0*/  UIADD3 UR4, UPT, UPT, UR26, 0x150, URZ ;  /* 0x000001501a047890 */ /* 0x000fe2000fffe0ff */
[----:B------:R-:W-:Y:S02]  /*43e0*/  PLOP3.LUT P0, PT, PT, PT, UP1, 0x80, 0x8 ;  /* 0x000000000008781c */ /* 0x000fe40003f0f018 */
[----:B------:R-:W1:Y:S02]  /*43f0*/  SYNCS.PHASECHK.TRANS64.TRYWAIT P1, [UR26+0x150], R3 ;  /* 0x00015003ff0075a7 */ /* 0x000e64000802111a */
[----:B-1----:R-:W-:Y:S09]  /*4400*/  @!P1 BRA `(.L_x_85) ;  /* 0x0000006400989947 */ /* 0x002ff20003800000 */
.L_x_184:
[----:B------:R-:W-:Y:S01]  /*4410*/  @!UP1 UPRMT UR4, UR46, 0x654, UR4 ;  /* 0x000006542e049896 */ /* 0x000fe20008000004 */
[----:B------:R-:W-:Y:S01]  /*4420*/  UMOV UR5, 0xffff ;  /* 0x0000ffff00057882 */ /* 0x000fe20000000000 */
[----:B------:R-:W-:-:S07]  /*4430*/  UMOV UR6, 0x1 ;  /* 0x0000000100067882 */ /* 0x000fce0000000000 */
[----:B------:R-:W-:Y:S01]  /*4440*/  @!P0 SYNCS.ARRIVE.TRANS64.RED.A1T0 RZ, [UR4], RZ ;  /* 0x000000ffffff89a7 */ /* 0x000fe20008100404 */
[----:B------:R-:W-:Y:S01]  /*4450*/  NOP ;  /* 0x0000000000007918 */ /* 0x000fe20000000000 */
[----:B-1----:R-:W1:Y:S01]  /*4460*/  LDS R0, [UR8+0x14] ;  /* 0x00001408ff007984 */ /* 0x002e620008000800 */
[----:B------:R-:W-:-:S04]  /*4470*/  ULOP3.LUT UR4, UR44, 0xffff, URZ, 0xc0, !UPT ;  /* 0x0000ffff2c047892 */ /* 0x000fc8000f8ec0ff */
[----:B------:R-:W-:-:S04]  /*4480*/  USHF.R.U32.HI UR4, URZ, 0x5, UR4 ;  /* 0x00000005ff047899 */ /* 0x000fc80008011604 */
[----:B------:R-:W-:Y:S02]  /*4490*/  USHF.L.U32 UR5, UR5, UR4, URZ ;  /* 0x0000000405057299 */ /* 0x000fe400080006ff */
[----:B------:R-:W-:-:S04]  /*44a0*/  USHF.L.U32 UR4, UR6, UR4, URZ ;  /* 0x0000000406047299 */ /* 0x000fc800080006ff */
[----:B-1----:R-:W-:-:S04]  /*44b0*/  LOP3.LUT R0, R0, UR5, RZ, 0xc0, !PT ;  /* 0x0000000500007c12 */ /* 0x002fc8000f8ec0ff */
[----:B------:R-:W-:-:S13]  /*44c0*/  ISETP.NE.AND P0, PT, R0, UR5, PT ;  /* 0x0000000500007c0c */ /* 0x000fda000bf05270 */
[----:B------:R-:W-:Y:S05]  /*44d0*/  @P0 BRA `(.L_x_86) ;  /* 0x0000000000580947 */ /* 0x000fea0003800000 */
[----:B------:R-:W1:Y:S02]  /*44e0*/  LDS R0, [UR8+0x18] ;  /* 0x00001808ff007984 */ /* 0x000e640008000800 */
[----:B-1----:R-:W-:-:S04]  /*44f0*/  LOP3.LUT R0, R0, UR4, RZ, 0xc0, !PT ;  /* 0x0000000400007c12 */ /* 0x002fc8000f8ec0ff */
[----:B------:R-:W-:-:S13]  /*4500*/  ISETP.NE.AND P0, PT, R0, UR4, PT ;  /* 0x0000000400007c0c */ /* 0x000fda000bf05270 */
[----:B------:R-:W-:Y:S05]  /*4510*/  @P0 BRA `(.L_x_87) ;  /* 0x00000000003c0947 */ /* 0x000fea0003800000 */
[----:B------:R-:W1:Y:S01]  /*4520*/  S2R R2, SR_LANEID ;  /* 0x0000000000027919 */ /* 0x000e620000000000 */
[----:B------:R-:W-:Y:S01]  /*4530*/  ULOP3.LUT UR5, URZ, UR5, URZ, 0x33, !UPT ;  /* 0x00000005ff057292 */ /* 0x000fe2000f8e33ff */
[----:B------:R-:W-:Y:S01]  /*4540*/  LOP3.LUT R4, RZ, UR4, RZ, 0x33, !PT ;  /* 0x00000004ff047c12 */ /* 0x000fe2000f8e33ff */
[----:B------:R-:W-:Y:S02]  /*4550*/  VOTEU.ANY UR4, UPT, PT ;  /* 0x0000000000047886 */ /* 0x000fe400038e0100 */
[----:B------:R-:W-:Y:S01]  /*4560*/  UFLO.U32 UR4, UR4 ;  /* 0x00000004000472bd */ /* 0x000fe200080e0000 */
[----:B------:R-:W2:Y:S01]  /*4570*/  REDUX UR6, R4 ;  /* 0x00000000040673c4 */ /* 0x000ea20000000000 */
[----:B------:R-:W-:-:S06]  /*4580*/  IMAD.U32 R0, RZ, RZ, UR5 ;  /* 0x00000005ff007e24 */ /* 0x000fcc000f8e00ff */
[----:B------:R4:W-:Y:S01]  /*4590*/  UTCATOMSWS.AND URZ, UR5 ;  /* 0x0000000500ff79e3 */ /* 0x0009e20008000000 */
[----:B------:R-:W3:Y:S01]  /*45a0*/  REDUX UR7, R0 ;  /* 0x00000000000773c4 */ /* 0x000ee20000000000 */
[----:B-1----:R-:W-:Y:S01]  /*45b0*/  ISETP.EQ.U32.AND P0, PT, R2, UR4, PT ;  /* 0x0000000402007c0c */ /* 0x002fe2000bf02070 */
[----:B--2---:R-:W-:Y:S01]  /*45c0*/  IMAD.U32 R2, RZ, RZ, UR6 ;  /* 0x00000006ff027e24 */ /* 0x004fe2000f8e00ff */
[----:B---3--:R-:W-:-:S11]  /*45d0*/  MOV R3, UR7 ;  /* 0x0000000700037c02 */ /* 0x008fd60008000f00 */
[----:B------:R4:W-:Y:S04]  /*45e0*/  @P0 ATOMS.AND RZ, [UR8+0x14], R3 ;  /* 0x00001403ffff098c */ /* 0x0009e8000a800008 */
[----:B------:R4:W-:Y:S01]  /*45f0*/  @P0 ATOMS.AND RZ, [UR8+0x18], R2 ;  /* 0x00001802ffff098c */ /* 0x0009e2000a800008 */
[----:B------:R-:W-:Y:S05]  /*4600*/  BRA `(.L_x_88) ;  /* 0x0000000000147947 */ /* 0x000fea0003800000 */
.L_x_87:
[----:B------:R-:W-:Y:S02]  /*4610*/  MOV R2, 0x4630 ;  /* 0x0000463000027802 */ /* 0x000fe40000000f00 */
[----:B---3-5:R-:W-:Y:S05]  /*4620*/  CALL.REL.NOINC `($__internal_0_$__cuda_sm10x_tcgen05_guardrail_trap_col_being_dealloced_not_returned_by_alloc) ;  /* 0x0000006800747944 */ /* 0x028fea0003c00000 */
[----:B------:R-:W-:Y:S05]  /*4630*/  BRA `(.L_x_88) ;  /* 0x0000000000087947 */ /* 0x000fea0003800000 */
.L_x_86:
[----:B------:R-:W-:Y:S02]  /*4640*/  MOV R2, 0x4660 ;  /* 0x0000466000027802 */ /* 0x000fe40000000f00 */
[----:B---3-5:R-:W-:Y:S05]  /*4650*/  CALL.REL.NOINC `($__internal_2_$__cuda_sm10x_tcgen05_guardrail_trap_unallocated_columns_being_dealloced) ;  /* 0x0000006800807944 */ /* 0x028fea0003c00000 */
.L_x_88:
[----:B------:R-:W-:Y:S01]  /*4660*/  NOP ;  /* 0x0000000000007918 */ /* 0x000fe20000000000 */
[----:B----4-:R-:W-:Y:S05]  /*4670*/  EXIT ;  /* 0x000000000000794d */ /* 0x010fea0003800000 */
.L_x_59:
[----:B------:R-:W-:-:S09]  /*4680*/  UISETP.NE.OR UP0, UPT, UR13, 0x3, !UP3 ;  /* 0x000000030d00788c */ /* 0x000fd2000df05670 */
[----:B------:R-:W-:Y:S05]  /*4690*/  BRA.U UP0, `(.L_x_89) ;  /* 0x0000001100c07547 */ /* 0x000fea000b800000 */
[----:B------:R-:W1:Y:S01]  /*46a0*/  LDCU UR31, c[0x0][0x370] ;  /* 0x00006e00ff1f77ac */ /* 0x000e620008000800 */
[----:B------:R-:W2:Y:S01]  /*46b0*/  LDC.64 R16, c[0x0][0x348] ;  /* 0x0000d200ff107b82 */ /* 0x000ea20000000a00 */
[----:B------:R-:W-:Y:S02]  /*46c0*/  HFMA2 R13, -RZ, RZ, 0, 0 ;  /* 0x00000000ff0d7431 */ /* 0x000fe400000001ff */
[----:B------:R-:W-:Y:S01]  /*46d0*/  IMAD.MOV.U32 R15, RZ, RZ, 0x1 ;  /* 0x00000001ff0f7424 */ /* 0x000fe200078e00ff */
[----:B------:R-:W1:Y:S01]  /*46e0*/  LDCU.128 UR48, c[0x0][0xb10] ;  /* 0x00016200ff3077ac */ /* 0x000e620008000c00 */
[----:B------:R-:W-:Y:S01]  /*46f0*/  IMAD.MOV.U32 R14, RZ, RZ, RZ ;  /* 0x000000ffff0e7224 */ /* 0x000fe200078e00ff */
[----:B------:R-:W-:Y:S01]  /*4700*/  MOV R7, 0x1000 ;  /* 0x0000100000077802 */ /* 0x000fe20000000f00 */
[----:B------:R-:W3:Y:S01]  /*4710*/  LDCU UR30, c[0x0][0x374] ;  /* 0x00006e80ff1e77ac */ /* 0x000ee20008000800 */
[----:B------:R-:W4:Y:S01]  /*4720*/  LDC.64 R2, c[0x0][0x888] ;  /* 0x00022200ff027b82 */ /* 0x000f220000000a00 */
[----:B------:R-:W3:Y:S01]  /*4730*/  LDCU UR15, c[0x0][0xb0c] ;  /* 0x00016180ff0f77ac */ /* 0x000ee20008000800 */
[----:B------:R-:W2:Y:S06]  /*4740*/  LDCU UR54, c[0x0][0xb20] ;  /* 0x00016400ff3677ac */ /* 0x000eac0008000800 */
[----:B------:R-:W4:Y:S01]  /*4750*/  LDC.64 R4, c[0x0][0x890] ;  /* 0x00022400ff047b82 */ /* 0x000f220000000a00 */
[----:B------:R-:W2:Y:S01]  /*4760*/  LDCU UR4, c[0x0][0xb30] ;  /* 0x00016600ff0477ac */ /* 0x000ea20008000800 */
[----:B------:R-:W-:Y:S01]  /*4770*/  UMOV UR21, 0x400 ;  /* 0x0000040000157882 */ /* 0x000fe20000000000 */
[----:B-1----:R-:W-:-:S02]  /*4780*/  UIMAD.WIDE.U32 UR6, UR31, UR48, URZ ;  /* 0x000000301f0672a5 */ /* 0x002fc4000f8e00ff */
[----:B---3--:R-:W-:Y:S02]  /*4790*/  UIMAD.WIDE.U32 UR8, UR30, UR51, URZ ;  /* 0x000000331e0872a5 */ /* 0x008fe4000f8e00ff */
[----:B------:R-:W-:Y:S02]  /*47a0*/  ULEA UR21, UR58, UR21, 0x18 ;  /* 0x000000153a157291 */ /* 0x000fe4000f8ec0ff */
[----:B------:R-:W-:Y:S02]  /*47b0*/  UPLOP3.LUT UP2, UPT, UPT, UPT, UPT, 0x40, 0x4 ;  /* 0x000000000004789c */ /* 0x000fe40003f4e870 */
[----:B------:R-:W-:Y:S02]  /*47c0*/  UIADD3 UR37, UPT, UPT, UR21, 0x98, URZ ;  /* 0x0000009815257890 */ /* 0x000fe4000fffe0ff */
[----:B------:R-:W-:Y:S02]  /*47d0*/  UIADD3 UR41, UPT, UPT, UR21, 0x80, URZ ;  /* 0x0000008015297890 */ /* 0x000fe4000fffe0ff */
[----:B------:R-:W-:-:S02]  /*47e0*/  UIADD3 UR33, UPT, UPT, UR21, 0x88, URZ ;  /* 0x0000008815217890 */ /* 0x000fc4000fffe0ff */
[----:B------:R-:W-:Y:S01]  /*47f0*/  UIADD3 UR25, UPT, UPT, UR21, 0x90, URZ ;  /* 0x0000009015197890 */ /* 0x000fe2000fffe0ff */
[----:B------:R-:W-:Y:S01]  /*4800*/  UMOV UR6, UR7 ;  /* 0x0000000700067c82 */ /* 0x000fe20008000000 */
[----:B------:R-:W-:Y:S01]  /*4810*/  UMOV UR47, UR9 ;  /* 0x00000009002f7c82 */ /* 0x000fe20008000000 */
[----:B------:R-:W-:Y:S02]  /*4820*/  UISETP.GE.AND UP0, UPT, UR45, 0x1, UPT ;  /* 0x000000012d00788c */ /* 0x000fe4000bf06270 */
[----:B------:R-:W-:Y:S01]  /*4830*/  UISETP.NE.AND UP4, UPT, UR45, 0x1, UPT ;  /* 0x000000012d00788c */ /* 0x000fe2000bf85270 */
[----:B------:R-:W1:Y:S01]  /*4840*/  LDCU.64 UR22, c[0x0][0xb28] ;  /* 0x00016500ff1677ac */ /* 0x000e620008000a00 */
[----:B------:R-:W-:Y:S02]  /*4850*/  UISETP.NE.AND UP6, UPT, UR15, 0x1, UPT ;  /* 0x000000010f00788c */ /* 0x000fe4000bfc5270 */
[----:B------:R-:W-:Y:S02]  /*4860*/  UISETP.NE.AND UP5, UPT, UR50, 0x1, UPT ;  /* 0x000000013200788c */ /* 0x000fe4000bfa5270 */
[----:B------:R-:W-:-:S02]  /*4870*/  UPRMT UR37, UR58, 0x654, UR37 ;  /* 0x000006543a257896 */ /* 0x000fc40008000025 */
[----:B------:R-:W-:Y:S02]  /*4880*/  USHF.R.U32.HI UR52, URZ, UR49, UR6 ;  /* 0x00000031ff347299 */ /* 0x000fe40008011606 */
[----:B------:R-:W-:Y:S02]  /*4890*/  UPRMT UR46, UR58, 0x654, UR41 ;  /* 0x000006543a2e7896 */ /* 0x000fe40008000029 */
[----:B------:R-:W-:Y:S02]  /*48a0*/  UPRMT UR39, UR58, 0x654, UR33 ;  /* 0x000006543a277896 */ /* 0x000fe40008000021 */
[----:B------:R-:W-:Y:S02]  /*48b0*/  UPRMT UR38, UR58, 0x654, UR25 ;  /* 0x000006543a267896 */ /* 0x000fe40008000019 */
[----:B--2---:R-:W-:Y:S02]  /*48c0*/  USHF.R.U32.HI UR47, URZ, UR54, UR47 ;  /* 0x00000036ff2f7299 */ /* 0x004fe4000801162f */
[----:B------:R-:W-:-:S11]  /*48d0*/  UISETP.NE.AND UP3, UPT, UR4, 0x1, UPT ;  /* 0x000000010400788c */ /* 0x000fd6000bf65270 */
.L_x_100:
[C---:B------:R-:W-:Y:S02]  /*48e0*/  LEA R12, R14.reuse, UR21, 0x3 ;  /* 0x000000150e0c7c11 */ /* 0x040fe4000f8e18ff */
[----:B------:R-:W-:Y:S02]  /*48f0*/  SHF.L.U32 R9, R13, 0x1f, RZ ;  /* 0x0000001f0d097819 */ /* 0x000fe400000006ff */
[----:B------:R-:W-:Y:S02]  /*4900*/  LEA R10, R14, UR21, 0x4 ;  /* 0x000000150e0a7c11 */ /* 0x000fe4000f8e20ff */
[----:B------:R-:W2:Y:S02]  /*4910*/  SYNCS.PHASECHK.TRANS64.TRYWAIT P0, [R12+URZ+0xd0], R9 ;  /* 0x0000d0090c0075a7 */ /* 0x000ea400080011ff */
[----:B--23--:R-:W-:Y:S05]  /*4920*/  @!P0 BRA `(.L_x_90) ;  /* 0x0000006000688947 */ /* 0x00cfea0003800000 */
.L_x_185:
[----:B--2---:R-:W2:Y:S01]  /*4930*/  LDS.128 R8, [R10+0x160] ;  /* 0x000160000a087984 */ /* 0x004ea20000000c00 */
[----:B------:R-:W-:Y:S01]  /*4940*/  UISETP.GE.AND UP0, UPT, UR45, 0x1, UPT ;  /* 0x000000012d00788c */ /* 0x000fe2000bf06270 */
[----:B------:R-:W-:Y:S01]  /*4950*/  @!PT LDS RZ, [RZ] ;  /* 0x00000000fffff984 */ /* 0x000fe20000000800 */
[----:B------:R-:W-:Y:S01]  /*4960*/  @!PT LDS RZ, [RZ] ;  /* 0x00000000fffff984 */ /* 0x000fe20000000800 */
[----:B------:R-:W-:Y:S01]  /*4970*/  @!PT LDS RZ, [RZ] ;  /* 0x00000000fffff984 */ /* 0x000fe20000000800 */
[----:B------:R-:W-:Y:S01]  /*4980*/  @!PT LDS RZ, [RZ] ;  /* 0x00000000fffff984 */ /* 0x000fe20000000800 */
[----:B------:R3:W-:Y:S06]  /*4990*/  MEMBAR.ALL.CTA ;  /* 0x0000000000007992 */ /* 0x0007ec0000008000 */
[----:B---3--:R-:W3:Y:S01]  /*49a0*/  FENCE.VIEW.ASYNC.S ;  /* 0x00000000000073c6 */ /* 0x008ee20000000000 */
[----:B--2---:R-:W-:Y:S11]  /*49b0*/  LOP3.LUT P0, RZ, R10, 0x1, RZ, 0xc0, !PT ;  /* 0x000000010aff7812 */ /* 0x004ff6000780c0ff */
[----:B------:R-:W-:Y:S02]  /*49c0*/  @!UPT UIADD3 URZ, UPT, UPT, URZ, URZ, URZ ;  /* 0x000000fffffff290 */ /* 0x000fe4000fffe0ff */
[----:B---3--:R-:W-:Y:S01]  /*49d0*/  VOTEU.ANY UP1, P0 ;  /* 0x0000000000ff7886 */ /* 0x008fe20000020100 */
[----:B------:R-:W-:Y:S11]  /*49e0*/  PLOP3.LUT P0, PT, PT, PT, UP1, 0x80, 0x8 ;  /* 0x000000000008781c */ /* 0x000ff60003f0f018 */
[----:B------:R-:W-:Y:S02]  /*49f0*/  @!UPT UIADD3 URZ, UPT, UPT, URZ, URZ, URZ ;  /* 0x000000fffffff290 */ /* 0x000fe4000fffe0ff */
[----:B------:R-:W-:Y:S02]  /*4a00*/  @P0 SHF.R.U32.HI R0, RZ, 0x10, R9 ;  /* 0x00000010ff000819 */ /* 0x000fe40000011609 */
[----:B------:R-:W-:Y:S02]  /*4a10*/  @P0 MOV R6, R8 ;  /* 0x0000000800060202 */ /* 0x000fe40000000f00 */
[----:B------:R-:W-:Y:S01]  /*4a20*/  @P0 R2UR UR4, R0 ;  /* 0x00000000000402ca */ /* 0x000fe200000e0000 */
[----:B------:R-:W-:Y:S01]  /*4a30*/  VIADD R0, R12, 0xe0 ;  /* 0x000000e00c007836 */ /* 0x000fe20000000000 */
[----:B------:R-:W-:Y:S02]  /*4a40*/  @P0 LOP3.LUT R8, R9, 0xffff, RZ, 0xc0, !PT ;  /* 0x0000ffff09080812 */ /* 0x000fe400078ec0ff */
[----:B------:R-:W-:Y:S02]  /*4a50*/  @P0 R2UR UR6, R6 ;  /* 0x00000000060602ca */ /* 0x000fe400000e0000 */
[----:B------:R-:W-:Y:S02]  /*4a60*/  PRMT R0, RZ, 0x654, R0 ;  /* 0x00000654ff007816 */ /* 0x000fe40000000000 */
[----:B------:R-:W-:Y:S02]  /*4a70*/  @P0 R2UR UR5, R8 ;  /* 0x00000000080502ca */ /* 0x000fe400000e0000 */
[----:B------:R2:W-:Y:S03]  /*4a80*/  SYNCS.ARRIVE.TRANS64.RED.A1T0 RZ, [R0+URZ], RZ ;  /* 0x000000ff00ff79a7 */ /* 0x0005e600081004ff */
[----:B------:R-:W-:Y:S04]  /*4a90*/  @UP1 UMOV UR29, UR4 ;  /* 0x00000004001d1c82 */ /* 0x000fe80008000000 */
[----:B------:R-:W-:Y:S04]  /*4aa0*/  @UP1 UMOV UR14, UR6 ;  /* 0x00000006000e1c82 */ /* 0x000fe80008000000 */
[----:B------:R-:W-:Y:S01]  /*4ab0*/  @UP1 UMOV UR13, UR5 ;  /* 0x00000005000d1c82 */ /* 0x000fe20008000000 */
[----:B------:R-:W-:Y:S05]  /*4ac0*/  BRA.U !UP0, `(.L_x_91) ;  /* 0x0000000108a47547 */ /* 0x000fea000b800000 */
[----:B------:R-:W-:Y:S02]  /*4ad0*/  UIMAD.WIDE.U32 UR16, UR13, UR51, URZ ;  /* 0x000000330d1072a5 */ /* 0x000fe4000f8e00ff */
[----:B------:R-:W-:Y:S02]  /*4ae0*/  UIMAD.WIDE.U32 UR18, UR14, UR48, URZ ;  /* 0x000000300e1272a5 */ /* 0x000fe4000f8e00ff */
[----:B------:R-:W-:Y:S02]  /*4af0*/  USEL UR4, UR30, UR47, !UP5 ;  /* 0x0000002f1e047287 */ /* 0x000fe4000e800000 */
[----:B------:R-:W-:Y:S02]  /*4b00*/  USEL UR7, UR31, UR52, !UP6 ;  /* 0x000000341f077287 */ /* 0x000fe4000f000000 */
[----:B-1----:R-:W-:Y:S02]  /*4b10*/  UIMAD.WIDE.U32 UR8, UR4, UR22, URZ ;  /* 0x00000016040872a5 */ /* 0x002fe4000f8e00ff */
[----:B------:R-:W-:Y:S01]  /*4b20*/  UIMAD.WIDE.U32 UR10, UR7, UR22, URZ ;  /* 0x00000016070a72a5 */ /* 0x000fe2000f8e00ff */
[----:B------:R-:W-:Y:S02]  /*4b30*/  UMOV UR5, UR17 ;  /* 0x0000001100057c82 */ /* 0x000fe40008000000 */
[----:B------:R-:W-:Y:S03]  /*4b40*/  USHF.R.U32.HI UR6, URZ, UR54, UR5 ;  /* 0x00000036ff067299 */ /* 0x000fe60008011605 */
[----:B------:R-:W-:Y:S01]  /*4b50*/  UMOV UR5, UR19 ;  /* 0x0000001300057c82 */ /* 0x000fe20008000000 */
[----:B------:R-:W-:Y:S02]  /*4b60*/  USEL UR6, UR13, UR6, !UP5 ;  /* 0x000000060d067287 */ /* 0x000fe4000e800000 */
[----:B------:R-:W-:Y:S03]  /*4b70*/  USHF.R.U32.HI UR12, URZ, UR49, UR5 ;  /* 0x00000031ff0c7299 */ /* 0x000fe60008011605 */
[----:B------:R-:W-:Y:S02]  /*4b80*/  UMOV UR5, UR9 ;  /* 0x0000000900057c82 */ /* 0x000fe40008000000 */
[----:B------:R-:W-:Y:S03]  /*4b90*/  @UP4 USHF.R.U32.HI UR4, URZ, UR23, UR5 ;  /* 0x00000017ff044299 */ /* 0x000fe60008011605 */
[----:B------:R-:W-:Y:S01]  /*4ba0*/  UMOV UR5, UR11 ;  /* 0x0000000b00057c82 */ /* 0x000fe20008000000 */
[----:B------:R-:W-:Y:S02]  /*4bb0*/  UIMAD UR4, UR45, UR4, URZ ;  /* 0x000000042d0472a4 */ /* 0x000fe4000f8e02ff */
[----:B------:R-:W-:Y:S02]  /*4bc0*/  @UP4 USHF.R.U32.HI UR7, URZ, UR23, UR5 ;  /* 0x00000017ff074299 */ /* 0x000fe40008011605 */
[----:B------:R-:W-:Y:S02]  /*4bd0*/  UIMAD.WIDE.U32 UR10, UR6, UR22, URZ ;  /* 0x00000016060a72a5 */ /* 0x000fe4000f8e00ff */
[----:B------:R-:W-:Y:S02]  /*4be0*/  USEL UR5, UR14, UR12, !UP6 ;  /* 0x0000000c0e057287 */ /* 0x000fe4000f000000 */
[----:B------:R-:W-:Y:S02]  /*4bf0*/  UIMAD UR8, UR45, UR7, URZ ;  /* 0x000000072d0872a4 */ /* 0x000fe4000f8e02ff */
[----:B------:R-:W-:Y:S03]  /*4c00*/  UISETP.GE.AND UP0, UPT, UR6, UR4, UPT ;  /* 0x000000040600728c */ /* 0x000fe6000bf06270 */
[----:B------:R-:W-:Y:S01]  /*4c10*/  UMOV UR4, UR11 ;  /* 0x0000000b00047c82 */ /* 0x000fe20008000000 */
[----:B------:R-:W-:Y:S02]  /*4c20*/  UISETP.GE.OR UP0, UPT, UR5, UR8, UP0 ;  /* 0x000000080500728c */ /* 0x000fe40008706670 */
[----:B------:R-:W-:Y:S02]  /*4c30*/  USHF.R.U32.HI UR4, URZ, UR23, UR4 ;  /* 0x00000017ff047299 */ /* 0x000fe40008011604 */
[----:B------:R-:W-:Y:S02]  /*4c40*/  UIMAD.WIDE.U32 UR8, UR5, UR22, URZ ;  /* 0x00000016050872a5 */ /* 0x000fe4000f8e00ff */
[----:B------:R-:W-:Y:S04]  /*4c50*/  USEL UR10, UR6, UR4, !UP4 ;  /* 0x00000004060a7287 */ /* 0x000fe8000e000000 */
[----:B------:R-:W-:Y:S01]  /*4c60*/  UIADD3 UR11, UPT, UPT, -UR10, URZ, URZ ;  /* 0x000000ff0a0b7290 */ /* 0x000fe2000fffe1ff */
[----:B------:R-:W-:Y:S02]  /*4c70*/  @!UP0 UMOV UR4, UR9 ;  /* 0x0000000900048c82 */ /* 0x000fe40008000000 */
[----:B------:R-:W-:Y:S02]  /*4c80*/  @!UP0 USHF.R.U32.HI UR4, URZ, UR23, UR4 ;  /* 0x00000017ff048299 */ /* 0x000fe40008011604 */
[----:B------:R-:W-:Y:S02]  /*4c90*/  UIMAD UR8, UR45, UR11, UR6 ;  /* 0x0000000b2d0872a4 */ /* 0x000fe4000f8e0206 */
[----:B------:R-:W-:Y:S04]  /*4ca0*/  @!UP0 USEL UR4, UR5, UR4, !UP4 ;  /* 0x0000000405048287 */ /* 0x000fe8000e000000 */
[----:B------:R-:W-:Y:S02]  /*4cb0*/  @!UP0 UIMAD UR7, UR7, UR8, UR4 ;  /* 0x00000008070782a4 */ /* 0x000fe4000f8e0204 */
[----:B------:R-:W-:Y:S02]  /*4cc0*/  @!UP0 UIADD3 UR9, UPT, UPT, UR10, -UR4, URZ ;  /* 0x800000040a098290 */ /* 0x000fe4000fffe0ff */
[----:B------:R-:W-:Y:S02]  /*4cd0*/  UIADD3 UR8, UPT, UPT, -UR6, URZ, URZ ;  /* 0x000000ff06087290 */ /* 0x000fe4000fffe1ff */
[----:B------:R-:W-:Y:S02]  /*4ce0*/  UIADD3 UR4, UPT, UPT, -UR5, URZ, URZ ;  /* 0x000000ff05047290 */ /* 0x000fe4000fffe1ff */
[----:B------:R-:W-:Y:S03]  /*4cf0*/  @!UP0 UIMAD UR6, UR9, UR45, UR5 ;  /* 0x0000002d090682a4 */ /* 0x000fe6000f8e0205 */
[----:B------:R-:W-:Y:S01]  /*4d00*/  @!UP0 UMOV UR5, UR7 ;  /* 0x0000000700058c82 */ /* 0x000fe20008000000 */
[----:B------:R-:W-:Y:S02]  /*4d10*/  UIMAD UR7, UR15, UR4, UR14 ;  /* 0x000000040f0772a4 */ /* 0x000fe4000f8e020e */
[----:B------:R-:W-:Y:S02]  /*4d20*/  UIMAD UR4, UR50, UR8, UR13 ;  /* 0x00000008320472a4 */ /* 0x000fe4000f8e020d */
[----:B------:R-:W-:Y:S02]  /*4d30*/  UIMAD UR14, UR5, UR15, UR7 ;  /* 0x0000000f050e72a4 */ /* 0x000fe4000f8e0207 */
[----:B------:R-:W-:Y:S11]  /*4d40*/  UIMAD UR13, UR6, UR50, UR4 ;  /* 0x00000032060d72a4 */ /* 0x000ff6000f8e0204 */
[----:B------:R-:W-:Y:S01]  /*4d50*/  @!UPT UIADD3 URZ, UPT, UPT, URZ, URZ, URZ ;  /* 0x000000fffffff290 */ /* 0x000fe2000fffe0ff */
.L_x_91:
[----:B------:R-:W3:Y:S01]  /*4d60*/  @!UP3 LDCU.128 UR8, c[0x0][0xb10] ;  /* 0x00016200ff08b7ac */ /* 0x000ee20008000c00 */
[C---:B----4-:R-:W-:Y:S02]  /*4d70*/  ISETP.NE.U32.AND P1, PT, R4.reuse, RZ, PT ;  /* 0x000000ff0400720c */ /* 0x050fe40003f25070 */
[----:B------:R-:W-:Y:S02]  /*4d80*/  ISETP.NE.U32.AND P0, PT, R4, RZ, PT ;  /* 0x000000ff0400720c */ /* 0x000fe40003f05070 */
[C---:B------:R-:W-:Y:S02]  /*4d90*/  ISETP.NE.AND.EX P1, PT, R5.reuse, RZ, PT, P1 ;  /* 0x000000ff0500720c */ /* 0x040fe40003f25310 */
[----:B------:R-:W-:Y:S01]  /*4da0*/  ISETP.NE.AND.EX P0, PT, R5, RZ, PT, P0 ;  /* 0x000000ff0500720c */ /* 0x000fe20003f05300 */
[----:B------:R-:W4:Y:S01]  /*4db0*/  @!UP3 LDCU UR5, c[0x0][0xb0c] ;  /* 0x00016180ff05b7ac */ /* 0x000f220008000800 */
[----:B------:R-:W-:Y:S01]  /*4dc0*/  SHF.L.U32 R9, R15, 0x1f, RZ ;  /* 0x0000001f0f097819 */ /* 0x000fe200000006ff */
[----:B------:R-:W-:Y:S02]  /*4dd0*/  USHF.L.U32 UR42, UR32, 0x8, URZ ;  /* 0x00000008202a7899 */ /* 0x000fe400080006ff */
[----:B------:R-:W-:Y:S02]  /*4de0*/  USHF.L.U32 UR43, UR20, 0x6, URZ ;  /* 0x00000006142b7899 */ /* 0x000fe400080006ff */
[----:B---3--:R-:W-:Y:S07]  /*4df0*/  UIMAD.WIDE.U32 UR6, UR14, UR8, URZ ;  /* 0x000000080e0672a5 */ /* 0x008fee000f8e00ff */
[----:B------:R-:W-:Y:S01]  /*4e00*/  @!UP3 UMOV UR4, UR7 ;  /* 0x000000070004bc82 */ /* 0x000fe20008000000 */
[----:B----4-:R-:W-:Y:S02]  /*4e10*/  @!UP3 UISETP.NE.AND UP0, UPT, UR5, 0x1, UPT ;  /* 0x000000010500b88c */ /* 0x010fe4000bf05270 */
[----:B------:R-:W-:Y:S02]  /*4e20*/  @!UP3 USHF.R.U32.HI UR4, URZ, UR9, UR4 ;  /* 0x00000009ff04b299 */ /* 0x000fe40008011604 */
[----:B------:R-:W-:Y:S02]  /*4e30*/  UIMAD.WIDE.U32 UR6, UR13, UR11, URZ ;  /* 0x0000000b0d0672a5 */ /* 0x000fe4000f8e00ff */
[----:B------:R-:W-:Y:S02]  /*4e40*/  @!UP3 USEL UR8, UR14, UR4, !UP0 ;  /* 0x000000040e08b287 */ /* 0x000fe4000c000000 */
[----:B------:R-:W-:Y:S03]  /*4e50*/  @!UP3 UISETP.NE.AND UP0, UPT, UR10, 0x1, UPT ;  /* 0x000000010a00b88c */ /* 0x000fe6000bf05270 */
[----:B------:R-:W-:Y:S02]  /*4e60*/  @!UP3 UMOV UR6, UR7 ;  /* 0x000000070006bc82 */ /* 0x000fe40008000000 */
[----:B------:R-:W3:Y:S02]  /*4e70*/  @!UP3 LDCU UR4, c[0x0][0xb20] ;  /* 0x00016400ff04b7ac */ /* 0x000ee40008000800 */
[----:B---3--:R-:W-:Y:S04]  /*4e80*/  @!UP3 USHF.R.U32.HI UR6, URZ, UR4, UR6 ;  /* 0x00000004ff06b299 */ /* 0x008fe80008011606 */
[----:B------:R-:W-:Y:S04]  /*4e90*/  @!UP3 USEL UR6, UR13, UR6, !UP0 ;  /* 0x000000060d06b287 */ /* 0x000fe8000c000000 */
[----:B------:R-:W-:Y:S02]  /*4ea0*/  @!UP3 UIADD3 UR4, UPT, UPT, -UR8, UR6, URZ ;  /* 0x000000060804b290 */ /* 0x000fe4000fffe1ff */
[----:B------:R-:W-:Y:S02]  /*4eb0*/  @!UP3 UIADD3 UR6, UPT, UPT, UR8, -UR6, URZ ;  /* 0x800000060806b290 */ /* 0x000fe4000fffe0ff */
[----:B------:R-:W-:Y:S02]  /*4ec0*/  @!UP3 UIMAD UR14, UR4, UR5, UR14 ;  /* 0x00000005040eb2a4 */ /* 0x000fe4000f8e020e */
[----:B------:R-:W-:Y:S01]  /*4ed0*/  @!UP3 UIMAD UR13, UR6, UR10, UR13 ;  /* 0x0000000a060db2a4 */ /* 0x000fe2000f8e020d */
[----:B------:R-:W-:Y:S11]  /*4ee0*/  BRA.U UP2, `(.L_x_92) ;  /* 0x0000000102107547 */ /* 0x000ff6000b800000 */
[----:B--2---:R-:W-:Y:S04]  /*4ef0*/  MOV R0, UR53 ;  /* 0x0000003500007c02 */ /* 0x004fe80008000f00 */
[----:B------:R-:W-:Y:S04]  /*4f00*/  SHF.L.U32 R11, R0, 0x1f, RZ ;  /* 0x0000001f000b7819 */ /* 0x000fe800000006ff */
[----:B------:R-:W2:Y:S02]  /*4f10*/  SYNCS.PHASECHK.TRANS64.TRYWAIT P2, [UR21+0xc8], R11 ;  /* 0x0000c80bff0075a7 */ /* 0x000ea40008041115 */
[----:B--2---:R-:W-:Y:S05]  /*4f20*/  @!P2 BRA `(.L_x_93) ;  /* 0x0000005800fca947 */ /* 0x004fea0003800000 */
.L_x_92:
[----:B------:R-:W-:Y:S05]  /*4f30*/  @!P1 BRA `(.L_x_94) ;  /* 0x0000000000309947 */ /* 0x000fea0003800000 */
[----:B------:R-:W-:Y:S01]  /*4f40*/  ISETP.NE.U32.AND P1, PT, R2, RZ, PT ;  /* 0x000000ff0200720c */ /* 0x000fe20003f25070 */
[----:B------:R-:W3:Y:S01]  /*4f50*/  LDCU.64 UR4, c[0x0][0x358] ;  /* 0x00006b00ff0477ac */ /* 0x000ee20008000a00 */
[----:B------:R-:W-:Y:S02]  /*4f60*/  IMAD.MOV.U32 R86, RZ, RZ, 0x1 ;  /* 0x00000001ff567424 */ /* 0x000fe400078e00ff */
[----:B------:R-:W-:Y:S11]  /*4f70*/  ISETP.NE.AND.EX P1, PT, R3, RZ, PT, P1 ;  /* 0x000000ff0300720c */ /* 0x000ff60003f25310 */
[----:B------:R-:W-:Y:S02]  /*4f80*/  @!UPT UIADD3 URZ, UPT, UPT, URZ, URZ, URZ ;  /* 0x000000fffffff290 */ /* 0x000fe4000fffe0ff */
[----:B--2---:R-:W2:Y:S01]  /*4f90*/  @P1 LDC.64 R10, c[0x0][0x888] ;  /* 0x00022200ff0a1b82 */ /* 0x004ea20000000a00 */
[----:B------:R-:W-:Y:S04]  /*4fa0*/  @P1 IMAD R0, R4, UR36, RZ ;  /* 0x0000002404001c24 */ /* 0x000fe8000f8e02ff */
[----:B--2---:R-:W-:Y:S04]  /*4fb0*/  @P1 IMAD.WIDE R10, R0, 0x4, R10 ;  /* 0x00000004000a1825 */ /* 0x004fe800078e020a */
[----:B------:R-:W-:Y:S01]  /*4fc0*/  HFMA2 R0, -RZ, RZ, 0, 5.9604644775390625e-08 ;  /* 0x00000001ff007431 */ /* 0x000fe200000001ff */
[----:B---3-5:R3:W5:Y:S04]  /*4fd0*/  @P1 LDG.E R41, desc[UR4][R10.64] ;  /* 0x000000040a291981 */ /* 0x028768000c1e1900 */
[----:B------:R-:W-:Y:S01]  /*4fe0*/  @!P1 PRMT R86, R0, 0x7610, R86 ;  /* 0x0000761000569816 */ /* 0x000fe20000000056 */
[----:B---3--:R-:W4:Y:S06]  /*4ff0*/  @!P1 LDC R41, c[0x0][0x880] ;  /* 0x00022000ff299b82 */ /* 0x008f2c0000000800 */
.L_x_94:
[----:B----45:R-:W-:Y:S01]  /*5000*/  @!P0 FSETP.EQ.AND P1, PT, R41, RZ, PT ;  /* 0x000000ff2900820b */ /* 0x030fe20003f22000 */
[----:B------:R-:W-:Y:S01]  /*5010*/  @!UPT UIADD3 URZ, UPT, UPT, URZ, URZ, URZ ;  /* 0x000000fffffff290 */ /* 0x000fe2000fffe0ff */
[----:B------:R-:W-:Y:S11]  /*5020*/  @!P0 BRA `(.L_x_95) ;  /* 0x0000000000188947 */ /* 0x000ff60003800000 */
[----:B------:R-:W-:Y:S02]  /*5030*/  LOP3.LUT P0, RZ, R86, 0xff, RZ, 0xc0, !PT ;  /* 0x000000ff56ff7812 */ /* 0x000fe4000780c0ff */
[----:B------:R-:W-:Y:S04]  /*5040*/  ISETP.NE.U32.AND P1, PT, R2, RZ, PT ;  /* 0x000000ff0200720c */ /* 0x000fe80003f25070 */
[----:B------:R-:W-:Y:S04]  /*5050*/  ISETP.NE.AND.EX P1, PT, R3, RZ, PT, P1 ;  /* 0x000000ff0300720c */ /* 0x000fe80003f25310 */
[----:B------:R-:W-:Y:S03]  /*5060*/  PLOP3.LUT P1, PT, P1, PT, PT, 0x8, 0x80 ;  /* 0x000000000080781c */ /* 0x000fe60000f2e170 */
[----:B------:R-:W-:Y:S11]  /*5070*/  @P0 FSETP.EQ.AND P1, PT, R41, RZ, PT ;  /* 0x000000ff2900020b */ /* 0x000ff60003f22000 */
[----:B------:R-:W-:Y:S02]  /*5080*/  @!UPT UIADD3 URZ, UPT, UPT, URZ, URZ, URZ ;  /* 0x000000fffffff290 */ /* 0x000fe4000fffe0ff */
.L_x_95:
[----:B------:R-:W3:Y:S01]  /*5090*/  SYNCS.PHASECHK.TRANS64.TRYWAIT P2, [UR21+0xa0], R9 ;  /* 0x0000a009ff0075a7 */ /* 0x000ee20008041115 */
[----:B------:R-:W-:Y:S04]  /*50a0*/  ELECT P0, URZ, PT ;  /* 0x0000000000ff782f */ /* 0x000fe80003800000 */
[----:B------:R-:W-:Y:S11]  /*50b0*/  PLOP3.LUT P1, PT, P1, P0, PT, 0xf2, 0x2f ;  /* 0x00000000002f781c */ /* 0x000ff60000f21e72 */
[----:B------:R-:W-:Y:S02]  /*50c0*/  @!UPT UIADD3 URZ, UPT, UPT, URZ, URZ, URZ ;  /* 0x000000fffffff290 */ /* 0x000fe4000fffe0ff */
[----:B------:R-:W-:Y:S05]  /*50d0*/  @!P1 IADD3 R8, P0, PT, R16, 0x580, RZ ;  /* 0x0000058010089810 */ /* 0x000fea0007f1e0ff */
[----:B------:R-:W-:Y:S01]  /*50e0*/  @!P1 IMAD.X R6, RZ, RZ, R17, P0 ;  /* 0x000000ffff069224 */ /* 0x000fe200000e0611 */
[----:B---3--:R-:W-:Y:S07]  /*50f0*/  @!P2 BRA `(.L_x_96) ;  /* 0x0000005800a0a947 */ /* 0x008fee0003800000 */
.L_x_188:
[----:B------:R-:W-:Y:S01]  /*5100*/  @!P1 R2UR UR5, R8 ;  /* 0x00000000080592ca */ /* 0x000fe200000e0000 */
[----:B------:R-:W-:Y:S01]  /*5110*/  VOTEU.ALL UP0, P1 ;  /* 0x0000000000ff7886 */ /* 0x000fe20000800000 */
[----:B------:R-:W-:Y:S01]  /*5120*/  @!P1 R2UR UR4, R6 ;  /* 0x00000000060492ca */ /* 0x000fe200000e0000 */
[----:B------:R-:W-:Y:S01]  /*5130*/  UMOV UR6, 0x0 ;  /* 0x0000000000067882 */ /* 0x000fe20000000000 */
[----:B------:R-:W-:Y:S01]  /*5140*/  UMOV UR7, 0x10000000 ;  /* 0x1000000000077882 */ /* 0x000fe20000000000 */
[----:B------:R-:W-:Y:S01]  /*5150*/  UMOV UR44, UR36 ;  /* 0x00000024002c7c82 */ /* 0x000fe20008000000 */
[----:B------:R-:W-:Y:S01]  /*5160*/  @!UP0 UIADD3 UR40, UPT, UPT, UR21, 0x200, URZ ;  /* 0x0000020015288890 */ /* 0x000fe2000fffe0ff */
[----:B--2---:R-:W-:Y:S01]  /*5170*/  @!P1 IMAD.MOV.U32 R0, RZ, RZ, 0x1000 ;  /* 0x00001000ff009424 */ /* 0x004fe200078e00ff */
[----:B------:R-:W-:Y:S01]  /*5180*/  @!UP0 UIADD3 UR10, UPT, UPT, UR42, 0x80, URZ ;  /* 0x000000802a0a8890 */ /* 0x000fe2000fffe0ff */
[----:B------:R-:W-:Y:S01]  /*5190*/  @!P1 IADD3 R8, P0, PT, R16, 0x580, RZ ;  /* 0x0000058010089810 */ /* 0x000fe20007f1e0ff */
[----:B------:R-:W-:Y:S01]  /*51a0*/  @!UP0 UIADD3 UR8, UPT, UPT, UR21, 0xa00, URZ ;  /* 0x00000a0015088890 */ /* 0x000fe2000fffe0ff */
[----:B------:R-:W-:Y:S02]  /*51b0*/  VOTEU.ALL UP0, P1 ;  /* 0x0000000000ff7886 */ /* 0x000fe40000800000 */
[----:B------:R-:W-:Y:S01]  /*51c0*/  IMAD.U32 R10, RZ, RZ, UR5 ;  /* 0x00000005ff0a7e24 */ /* 0x000fe2000f8e00ff */
[----:B------:R-:W-:Y:S01]  /*51d0*/  UMOV UR9, UR41 ;  /* 0x0000002900097c82 */ /* 0x000fe20008000000 */
[----:B------:R-:W-:Y:S01]  /*51e0*/  IMAD.U32 R11, RZ, RZ, UR4 ;  /* 0x00000004ff0b7e24 */ /* 0x000fe2000f8e00ff */
[----:B------:R-:W-:Y:S01]  /*51f0*/  UMOV UR11, UR43 ;  /* 0x0000002b000b7c82 */ /* 0x000fe20008000000 */
[----:B------:R-:W-:Y:S01]  /*5200*/  UMOV UR12, UR36 ;  /* 0x00000024000c7c82 */ /* 0x000fe20008000000 */
[----:B------:R-:W-:Y:S01]  /*5210*/  @!P1 R2UR UR4, R10 ;  /* 0x000000000a0492ca */ /* 0x000fe200000e0000 */
[----:B------:R-:W-:Y:S01]  /*5220*/  @!P1 IMAD.X R6, RZ, RZ, R17, P0 ;  /* 0x000000ffff069224 */ /* 0x000fe200000e0611 */
[----:B------:R-:W-:Y:S11]  /*5230*/  @!P1 R2UR UR5, R11 ;  /* 0x000000000b0592ca */ /* 0x000ff600000e0000 */
[----:B------:R-:W-:Y:S02]  /*5240*/  @!UPT UIADD3 URZ, UPT, UPT, URZ, URZ, URZ ;  /* 0x000000fffffff290 */ /* 0x000fe4000fffe0ff */
[----:B------:R2:W-:Y:S01]  /*5250*/  @!UP0 UTMALDG.3D [UR40], [UR4], desc[UR6] ;  /* 0x00000628040085b4 */ /* 0x0005e20008011000 */
[----:B------:R-:W-:Y:S05]  /*5260*/  VOTEU.ALL UP0, P1 ;  /* 0x0000000000ff7886 */ /* 0x000fea0000800000 */
[----:B------:R2:W-:Y:S01]  /*5270*/  @!UP0 UTMALDG.3D [UR8], [UR4], desc[UR6] ;  /* 0x00000608040085b4 */ /* 0x0005e20008011000 */
[----:B------:R2:W-:Y:S01]  /*5280*/  @!P1 SYNCS.ARRIVE.TRANS64.RED.A0TR RZ, [UR21+0x80], R0 ;  /* 0x00008000ffff99a7 */ /* 0x0005e20008300415 */
[----:B------:R-:W-:Y:S01]  /*5290*/  SYNCS.ARRIVE.TRANS64.RED.A1T0 RZ, [UR46], RZ ;  /* 0x000000ffffff79a7 */ /* 0x000fe2000810042e */
[----:B------:R-:W3:Y:S02]  /*52a0*/  SYNCS.PHASECHK.TRANS64.TRYWAIT P2, [UR21+0xa8], R9 ;  /* 0x0000a809ff0075a7 */ /* 0x000ee40008041115 */
[----:B--23--:R-:W-:Y:S05]  /*52b0*/  @!P2 BRA `(.L_x_97) ;  /* 0x000000580048a947 */ /* 0x00cfea0003800000 */
.L_x_190:
        /* <DEDUP_REMOVED lines=10> */
[----:B------:R-:W-:Y:S02]  /*5360*/  @!UP0 UIADD3 UR10, UPT, UPT, UR42, 0xa0, URZ ;  /* 0x000000a02a0a8890 */ /* 0x000fe4000fffe0ff */
[----:B------:R-:W-:Y:S01]  /*5370*/  @!UP0 UIADD3 UR8, UPT, UPT, UR21, 0x1a00, URZ ;  /* 0x00001a0015088890 */ /* 0x000fe2000fffe0ff */
[----:B------:R-:W-:Y:S01]  /*5380*/  IMAD.U32 R10, RZ, RZ, UR5 ;  /* 0x00000005ff0a7e24 */ /* 0x000fe2000f8e00ff */
[----:B------:R-:W-:Y:S01]  /*5390*/  VOTEU.ALL UP0, P1 ;  /* 0x0000000000ff7886 */ /* 0x000fe20000800000 */
[----:B------:R-:W-:Y:S01]  /*53a0*/  IMAD.U32 R11, RZ, RZ, UR4 ;  /* 0x00000004ff0b7e24 */ /* 0x000fe2000f8e00ff */
[----:B------:R-:W-:Y:S01]  /*53b0*/  UMOV UR9, UR33 ;  /* 0x0000002100097c82 */ /* 0x000fe20008000000 */
[----:B------:R-:W-:Y:S01]  /*53c0*/  UMOV UR11, UR43 ;  /* 0x0000002b000b7c82 */ /* 0x000fe20008000000 */
[----:B------:R-:W-:Y:S01]  /*53d0*/  @!P1 R2UR UR4, R10 ;  /* 0x000000000a0492ca */ /* 0x000fe200000e0000 */
[----:B------:R-:W-:Y:S01]  /*53e0*/  UMOV UR12, UR36 ;  /* 0x00000024000c7c82 */ /* 0x000fe20008000000 */
[----:B------:R-:W-:Y:S01]  /*53f0*/  @!P1 R2UR UR5, R11 ;  /* 0x000000000b0592ca */ /* 0x000fe200000e0000 */
[----:B------:R-:W-:Y:S11]  /*5400*/  @!P1 IMAD.X R6, RZ, RZ, R17, P0 ;  /* 0x000000ffff069224 */ /* 0x000ff600000e0611 */
[----:B------:R-:W-:Y:S01]  /*5410*/  @!UPT UIADD3 URZ, UPT, UPT, URZ, URZ, URZ ;  /* 0x000000fffffff290 */ /* 0x000fe2000fffe0ff */
[----:B------:R2:W-:Y:S01]  /*5420*/  @!UP0 UTMALDG.3D [UR32], [UR4], desc[UR6] ;  /* 0x00000620040085b4 */ /* 0x0005e20008011000 */
[----:B------:R-:W-:Y:S05]  /*5430*/  VOTEU.ALL UP0, P1 ;  /* 0x0000000000ff7886 */ /* 0x000fea0000800000 */
[----:B------:R2:W-:Y:S01]  /*5440*/  @!UP0 UTMALDG.3D [UR8], [UR4], desc[UR6] ;  /* 0x00000608040085b4 */ /* 0x0005e20008011000 */
[----:B------:R2:W-:Y:S01]  /*5450*/  @!P1 SYNCS.ARRIVE.TRANS64.RED.A0TR RZ, [UR21+0x88], R0 ;  /* 0x00008800ffff99a7 */ /* 0x0005e20008300415 */
[----:B------:R-:W-:Y:S01]  /*5460*/  SYNCS.ARRIVE.TRANS64.RED.A1T0 RZ, [UR39], RZ ;  /* 0x000000ffffff79a7 */ /* 0x000fe20008100427 */
[----:B------:R-:W3:Y:S02]  /*5470*/  SYNCS.PHASECHK.TRANS64.TRYWAIT P2, [UR21+0xb0], R9 ;  /* 0x0000b009ff0075a7 */ /* 0x000ee40008041115 */
[----:B--23--:R-:W-:Y:S05]  /*5480*/  @!P2 BRA `(.L_x_98) ;  /* 0x0000005400eca947 */ /* 0x00cfea0003800000 */
.L_x_192:
        /* <DEDUP_REMOVED lines=9> */
[----:B------:R-:W-:Y:S01]  /*5520*/  VIADD R14, R14, 0x1 ;  /* 0x000000010e0e7836 */ /* 0x000fe20000000000 */
        /* <DEDUP_REMOVED lines=10> */
[----:B------:R-:W-:Y:S11]  /*55d0*/  UMOV UR12, UR36 ;  /* 0x00000024000c7c82 */ /* 0x000ff60008000000 */
        /* <DEDUP_REMOVED lines=8> */
.L_x_194:
[----:B------:R-:W-:Y:S01]  /*5660*/  UIADD3 UR32, UPT, UPT, UR13, UR59, URZ ;  /* 0x0000003b0d207290 */ /* 0x000fe2000fffe0ff */
[----:B------:R-:W-:Y:S01]  /*5670*/  @!P1 IADD3 R6, P0, PT, R16, 0x580, RZ ;  /* 0x0000058010069810 */ /* 0x000fe20007f1e0ff */
[----:B------:R-:W-:Y:S01]  /*5680*/  UPLOP3.LUT UP2, UPT, UPT, UPT, UPT, 0x80, 0x8 ;  /* 0x000000000008789c */ /* 0x000fe20003f4f070 */
[----:B------:R-:W-:Y:S01]  /*5690*/  R2UR UR24, R88 ;  /* 0x00000000581872ca */ /* 0x000fe200000e0000 */
[----:B------:R-:W-:Y:S01]  /*56a0*/  VOTEU.ALL UP0, P1 ;  /* 0x0000000000ff7886 */ /* 0x000fe20000800000 */
[----:B------:R-:W-:Y:S01]  /*56b0*/  @!P1 R2UR UR5, R6 ;  /* 0x00000000060592ca */ /* 0x000fe200000e0000 */
[----:B--2---:R-:W-:Y:S01]  /*56c0*/  @!P1 IMAD.X R0, RZ, RZ, R17, P0 ;  /* 0x000000ffff009224 */ /* 0x004fe200000e0611 */
[----:B------:R-:W-:Y:S01]  /*56d0*/  UMOV UR6, 0x0 ;  /* 0x0000000000067882 */ /* 0x000fe20000000000 */
[----:B------:R-:W-:Y:S01]  /*56e0*/  UMOV UR7, 0x10000000 ;  /* 0x1000000000077882 */ /* 0x000fe20000000000 */
[----:B------:R-:W-:Y:S01]  /*56f0*/  @!UP0 UIADD3 UR18, UPT, UPT, UR42, 0x60, URZ ;  /* 0x000000602a128890 */ /* 0x000fe2000fffe0ff */
[----:B------:R-:W-:Y:S01]  /*5700*/  ISETP.NE.AND P0, PT, R14, 0x2, PT ;  /* 0x000000020e00780c */ /* 0x000fe20003f05270 */
[----:B------:R-:W-:Y:S01]  /*5710*/  @!UP0 UIADD3 UR16, UPT, UPT, UR21, 0x3200, URZ ;  /* 0x0000320015108890 */ /* 0x000fe2000fffe0ff */
[----:B------:R-:W-:Y:S01]  /*5720*/  @!P1 R2UR UR4, R0 ;  /* 0x00000000000492ca */ /* 0x000fe200000e0000 */
[----:B------:R-:W-:Y:S01]  /*5730*/  @!UP0 UIADD3 UR17, UPT, UPT, UR21, 0x98, URZ ;  /* 0x0000009815118890 */ /* 0x000fe2000fffe0ff */
[----:B------:R-:W-:Y:S01]  /*5740*/  SEL R0, RZ, 0x1, P0 ;  /* 0x00000001ff007807 */ /* 0x000fe20000000000 */
[----:B------:R-:W-:Y:S01]  /*5750*/  @!UP0 UIADD3 UR10, UPT, UPT, UR42, 0xe0, URZ ;  /* 0x000000e02a0a8890 */ /* 0x000fe2000fffe0ff */
[----:B------:R-:W-:Y:S01]  /*5760*/  LOP3.LUT R15, R15, 0x1, RZ, 0x3c, !PT ;  /* 0x000000010f0f7812 */ /* 0x000fe200078e3cff */
[----:B------:R-:W-:Y:S01]  /*5770*/  @!UP0 UIADD3 UR8, UPT, UPT, UR21, 0x3a00, URZ ;  /* 0x00003a0015088890 */ /* 0x000fe2000fffe0ff */
[----:B------:R-:W-:Y:S01]  /*5780*/  IMAD.U32 R8, RZ, RZ, UR5 ;  /* 0x00000005ff087e24 */ /* 0x000fe2000f8e00ff */
[----:B------:R-:W-:Y:S01]  /*5790*/  VOTEU.ALL UP0, P1 ;  /* 0x0000000000ff7886 */ /* 0x000fe20000800000 */
[----:B------:R-:W-:Y:S01]  /*57a0*/  UMOV UR19, UR43 ;  /* 0x0000002b00137c82 */ /* 0x000fe20008000000 */
[----:B------:R-:W-:Y:S01]  /*57b0*/  UMOV UR20, UR36 ;  /* 0x0000002400147c82 */ /* 0x000fe20008000000 */
[----:B------:R-:W-:Y:S01]  /*57c0*/  UMOV UR11, UR43 ;  /* 0x0000002b000b7c82 */ /* 0x000fe20008000000 */
[----:B------:R-:W-:Y:S01]  /*57d0*/  UMOV UR12, UR36 ;  /* 0x00000024000c7c82 */ /* 0x000fe20008000000 */
[----:B------:R-:W-:Y:S01]  /*57e0*/  UMOV UR9, UR17 ;  /* 0x0000001100097c82 */ /* 0x000fe20008000000 */
[----:B------:R-:W-:Y:S01]  /*57f0*/  IMAD.U32 R9, RZ, RZ, UR4 ;  /* 0x00000004ff097e24 */ /* 0x000fe2000f8e00ff */
[----:B------:R-:W-:Y:S01]  /*5800*/  @!P1 R2UR UR4, R8 ;  /* 0x00000000080492ca */ /* 0x000fe200000e0000 */
[----:B------:R-:W-:Y:S01]  /*5810*/  UMOV UR36, UR29 ;  /* 0x0000001d00247c82 */ /* 0x000fe20008000000 */
[----:B------:R-:W-:Y:S02]  /*5820*/  LOP3.LUT R13, R13, R0, RZ, 0x3c, !PT ;  /* 0x000000000d0d7212 */ /* 0x000fe400078e3cff */
[----:B------:R-:W-:Y:S02]  /*5830*/  @!P1 R2UR UR5, R9 ;  /* 0x00000000090592ca */ /* 0x000fe400000e0000 */
[----:B------:R-:W-:Y:S11]  /*5840*/  SEL R14, R14, RZ, P0 ;  /* 0x000000ff0e0e7207 */ /* 0x000ff60000000000 */
[----:B------:R2:W-:Y:S01]  /*5850*/  @!UP0 UTMALDG.3D [UR16], [UR4], desc[UR6] ;  /* 0x00000610040085b4 */ /* 0x0005e20008011000 */
[----:B------:R-:W-:Y:S05]  /*5860*/  VOTEU.ALL UP0, P1 ;  /* 0x0000000000ff7886 */ /* 0x000fea0000800000 */
[----:B------:R3:W-:Y:S01]  /*5870*/  @!UP0 UTMALDG.3D [UR8], [UR4], desc[UR6] ;  /* 0x00000608040085b4 */ /* 0x0007e20008011000 */
[----:B------:R3:W-:Y:S01]  /*5880*/  @!P1 SYNCS.ARRIVE.TRANS64.RED.A0TR RZ, [UR21+0x98], R7 ;  /* 0x00009807ffff99a7 */ /* 0x0007e20008300415 */
[----:B------:R-:W-:Y:S01]  /*5890*/  SYNCS.ARRIVE.TRANS64.RED.A1T0 RZ, [UR37], RZ ;  /* 0x000000ffffff79a7 */ /* 0x000fe20008100425 */
[----:B--2---:R-:W-:Y:S01]  /*58a0*/  UIADD3 UR20, UPT, UPT, UR14, UR24, URZ ;  /* 0x000000180e147290 */ /* 0x004fe2000fffe0ff */
[----:B------:R-:W-:Y:S11]  /*58b0*/  BRA.U UP1, `(.L_x_100) ;  /* 0xfffffff101087547 */ /* 0x000ff6000b83ffff */
[----:B------:R-:W-:-:S04]  /*58c0*/  SHF.L.U32 R3, R15, 0x1f, RZ ;  /* 0x0000001f0f037819 */ /* 0x000fc800000006ff */
[----:B------:R-:W2:Y:S02]  /*58d0*/  SYNCS.PHASECHK.TRANS64.TRYWAIT P0, [UR21+0xa0], R3 ;  /* 0x0000a003ff0075a7 */ /* 0x000ea40008001115 */
[----:B--2---:R-:W-:Y:S05]  /*58e0*/  @!P0 BRA `(.L_x_101) ;  /* 0x0000005400048947 */ /* 0x004fea0003800000 */
.L_x_196:
[----:B------:R-:W4:Y:S02]  /*58f0*/  SYNCS.PHASECHK.TRANS64.TRYWAIT P0, [UR21+0xa8], R3 ;  /* 0x0000a803ff0075a7 */ /* 0x000f240008001115 */
[----:B----4-:R-:W-:Y:S05]  /*5900*/  @!P0 BRA `(.L_x_102) ;  /* 0x0000005400148947 */ /* 0x010fea0003800000 */
.L_x_198:
[----:B------:R-:W4:Y:S02]  /*5910*/  SYNCS.PHASECHK.TRANS64.TRYWAIT P0, [UR21+0xb0], R3 ;  /* 0x0000b003ff0075a7 */ /* 0x000f240008001115 */
[----:B----4-:R-:W-:Y:S05]  /*5920*/  @!P0 BRA `(.L_x_103) ;  /* 0x0000005400248947 */ /* 0x010fea0003800000 */
.L_x_200:
[----:B--2---:R-:W-:-:S07]  /*5930*/  MOV R0, UR21 ;  /* 0x0000001500007c02 */ /* 0x004fce0008000f00 */
.L_x_104:
[----:B--2---:R-:W-:-:S04]  /*5940*/  SHF.L.U32 R3, R15, 0x1f, RZ ;  /* 0x0000001f0f037819 */ /* 0x004fc800000006ff */
[----:B------:R2:W4:Y:S03]  /*5950*/  SYNCS.PHASECHK.TRANS64.TRYWAIT P0, [R0+URZ+0xb8], R3 ;  /* 0x0000b803000075a7 */ /* 0x00052600080011ff */
[----:B----4-:R-:W-:Y:S05]  /*5960*/  @!P0 NANOSLEEP.SYNCS 0x989680 ;  /* 0x009896800000895d */ /* 0x010fea0003900000 */
[----:B------:R-:W4:Y:S02]  /*5970*/  @!P0 SYNCS.PHASECHK.TRANS64 P0, [R0+URZ+0xb8], R3 ;  /* 0x0000b803000085a7 */ /* 0x000f2400080010ff */
[----:B-1-34-:R-:W-:Y:S05]  /*5980*/  @P0 EXIT ;  /* 0x000000000000094d */ /* 0x01afea0003800000 */
[----:B------:R-:W-:Y:S05]  /*5990*/  BRA `(.L_x_104) ;  /* 0xfffffffc00e87947 */ /* 0x000fea000383ffff */
.L_x_89:
[----:B------:R-:W-:-:S06]  /*59a0*/  UISETP.GE.AND UP0, UPT, UR13, 0x4, UPT ;  /* 0x000000040d00788c */ /* 0x000fcc000bf06270 */
[----:B------:R-:W-:-:S13]  /*59b0*/  PLOP3.LUT P0, PT, PT, PT, UP0, 0x80, 0x8 ;  /* 0x000000000008781c */ /* 0x000fda0003f0f008 */
[----:B------:R-:W-:Y:S05]  /*59c0*/  @!P0 EXIT ;  /* 0x000000000000894d */ /* 0x000fea0003800000 */
[----:B------:R-:W-:Y:S01]  /*59d0*/  BAR.SYNC.DEFER_BLOCKING 0x6, 0xa0 ;  /* 0x0182800000007b1d */ /* 0x000fe20000010000 */
[----:B------:R-:W-:Y:S01]  /*59e0*/  IMAD.SHL.U32 R4, R87, 0x200000, RZ ;  /* 0x0020000057047824 */ /* 0x000fe200078e00ff */
[----:B------:R-:W-:Y:S01]  /*59f0*/  CS2R R94, SRZ ;  /* 0x00000000005e7805 */ /* 0x000fe2000001ff00 */
[C---:B------:R-:W-:Y:S01]  /*5a00*/  IMAD.SHL.U32 R85, R97.reuse, 0x20, RZ ;  /* 0x0000002061557824 */ /* 0x040fe200078e00ff */
[----:B------:R-:W-:Y:S01]  /*5a10*/  CS2R R92, SRZ ;  /* 0x00000000005c7805 */ /* 0x000fe2000001ff00 */
[C---:B------:R-:W-:Y:S01]  /*5a20*/  IMAD.U32 R37, R97.reuse, 0x10000, RZ ;  /* 0x0001000061257824 */ /* 0x040fe200078e00ff */
[----:B------:R-:W-:Y:S02]  /*5a30*/  UMOV UR43, 0x400 ;  /* 0x00000400002b7882 */ /* 0x000fe40000000000 */
[----:B------:R-:W1:Y:S01]  /*5a40*/  LDC.64 R82, c[0x0][0x8b0] ;  /* 0x00022c00ff527b82 */ /* 0x000e620000000a00 */
[----:B------:R-:W-:Y:S01]  /*5a50*/  ULEA UR43, UR58, UR43, 0x18 ;  /* 0x0000002b3a2b7291 */ /* 0x000fe2000f8ec0ff */
[----:B------:R-:W-:Y:S01]  /*5a60*/  IMAD.SHL.U32 R5, R97, 0x4, RZ ;  /* 0x0000000461057824 */ /* 0x000fe200078e00ff */
[----:B------:R-:W-:Y:S01]  /*5a70*/  LOP3.LUT R4, R4, 0x200000, RZ, 0xc0, !PT ;  /* 0x0020000004047812 */ /* 0x000fe200078ec0ff */
[----:B------:R-:W-:Y:S01]  /*5a80*/  IMAD.SHL.U32 R7, R87, 0x400, RZ ;  /* 0x0000040057077824 */ /* 0x000fe200078e00ff */
[C---:B------:R-:W-:Y:S01]  /*5a90*/  LOP3.LUT R6, R85.reuse, 0x80, RZ, 0xc0, !PT ;  /* 0x0000008055067812 */ /* 0x040fe200078ec0ff */
[----:B------:R-:W-:Y:S01]  /*5aa0*/  UIADD3 UR4, UPT, UPT, UR43, 0x4200, URZ ;  /* 0x000042002b047890 */ /* 0x000fe2000fffe0ff */
[C---:B------:R-:W-:Y:S01]  /*5ab0*/  LOP3.LUT R84, R85.reuse, 0xb60, RZ, 0xc0, !PT ;  /* 0x00000b6055547812 */ /* 0x040fe200078ec0ff */
[----:B------:R-:W2:Y:S01]  /*5ac0*/  LDC.64 R80, c[0x0][0x8a8] ;  /* 0x00022a00ff507b82 */ /* 0x000ea20000000a00 */
[----:B------:R-:W-:Y:S01]  /*5ad0*/  UIADD3 UR5, UPT, UPT, UR43, 0x200, URZ ;  /* 0x000002002b057890 */ /* 0x000fe2000fffe0ff */
[----:B------:R-:W-:Y:S01]  /*5ae0*/  LOP3.LUT R37, R4, 0x400000, R37, 0xf8, !PT ;  /* 0x0040000004257812 */ /* 0x000fe200078ef825 */
[----:B------:R-:W-:Y:S01]  /*5af0*/  IMAD.MOV.U32 R36, RZ, RZ, RZ ;  /* 0x000000ffff247224 */ /* 0x000fe200078e00ff */
[----:B------:R-:W-:Y:S01]  /*5b00*/  LOP3.LUT R5, R6, 0x10, R5, 0xf8, !PT ;  /* 0x0000001006057812 */ /* 0x000fe200078ef805 */
[----:B------:R-:W-:Y:S01]  /*5b10*/  IMAD.MOV.U32 R91, RZ, RZ, RZ ;  /* 0x000000ffff5b7224 */ /* 0x000fe200078e00ff */
[----:B------:R-:W-:Y:S01]  /*5b20*/  LOP3.LUT R84, R84, 0x400, R7, 0xf8, !PT ;  /* 0x0000040054547812 */ /* 0x000fe200078ef807 */
[----:B------:R-:W-:Y:S01]  /*5b30*/  IMAD.U32 R98, RZ, RZ, UR5 ;  /* 0x00000005ff627e24 */ /* 0x000fe2000f8e00ff */
[----:B------:R-:W-:Y:S01]  /*5b40*/  LOP3.LUT P0, RZ, R85, 0x80, RZ, 0xc0, !PT ;  /* 0x0000008055ff7812 */ /* 0x000fe2000780c0ff */
[----:B------:R-:W3:Y:S01]  /*5b50*/  LDS R0, [UR43+0x180] ;  /* 0x0001802bff007984 */ /* 0x000ee20008000800 */
[----:B------:R-:W-:Y:S01]  /*5b60*/  LOP3.LUT R84, R84, R5, RZ, 0xfc, !PT ;  /* 0x0000000554547212 */ /* 0x000fe200078efcff */
[----:B------:R-:W-:Y:S01]  /*5b70*/  IMAD.U32 R96, RZ, RZ, UR4 ;  /* 0x00000004ff607e24 */ /* 0x000fe2000f8e00ff */
[----:B------:R-:W-:Y:S01]  /*5b80*/  P2R R4, PR, RZ, 0x1 ;  /* 0x00000001ff047803 */ /* 0x000fe20000000000 */
[----:B------:R-:W4:Y:S01]  /*5b90*/  LDCU UR57, c[0x0][0x370] ;  /* 0x00006e00ff3977ac */ /* 0x000f220008000800 */
[----:B------:R-:W-:Y:S01]  /*5ba0*/  LOP3.LUT R97, R97, 0x60, RZ, 0xc0, !PT ;  /* 0x0000006061617812 */ /* 0x000fe200078ec0ff */
[----:B------:R-:W1:Y:S01]  /*5bb0*/  LDCU.64 UR62, c[0x0][0x348] ;  /* 0x00006900ff3e77ac */ /* 0x000e620008000a00 */
[----:B------:R-:W1:Y:S01]  /*5bc0*/  LDCU UR42, c[0x0][0xb0c] ;  /* 0x00016180ff2a77ac */ /* 0x000e620008000800 */
[----:B------:R-:W1:Y:S01]  /*5bd0*/  LDCU UR39, c[0x0][0xb30] ;  /* 0x00016600ff2777ac */ /* 0x000e620008000800 */
[----:B------:R-:W1:Y:S01]  /*5be0*/  LDCU.64 UR46, c[0x0][0x888] ;  /* 0x00011100ff2e77ac */ /* 0x000e620008000a00 */
[----:B------:R-:W1:Y:S01]  /*5bf0*/  LDCU.64 UR40, c[0x0][0xb28] ;  /* 0x00016500ff2877ac */ /* 0x000e620008000a00 */
[----:B------:R-:W1:Y:S01]  /*5c00*/  LDCU.64 UR60, c[0x0][0x890] ;  /* 0x00011200ff3c77ac */ /* 0x000e620008000a00 */
[----:B------:R-:W1:Y:S01]  /*5c10*/  LDCU.128 UR52, c[0x0][0xb10] ;  /* 0x00016200ff3477ac */ /* 0x000e620008000c00 */
[----:B------:R-:W1:Y:S02]  /*5c20*/  LDCU UR56, c[0x0][0x374] ;  /* 0x00006e80ff3877ac */ /* 0x000e640008000800 */
[----:B-1234-:R-:W-:-:S07]  /*5c30*/  IMAD.IADD R37, R0, 0x1, R37 ;  /* 0x0000000100257824 */ /* 0x01efce00078e0225 */
.L_x_146:
[C---:B------:R-:W-:Y:S02]  /*5c40*/  LEA R3, R91.reuse, UR43, 0x3 ;  /* 0x0000002b5b037c11 */ /* 0x040fe4000f8e18ff */
[----:B------:R-:W-:Y:S02]  /*5c50*/  SHF.L.U32 R0, R94, 0x1f, RZ ;  /* 0x0000001f5e007819 */ /* 0x000fe400000006ff */
[----:B------:R-:W-:Y:S02]  /*5c60*/  LEA R5, R91, UR43, 0x4 ;  /* 0x0000002b5b057c11 */ /* 0x000fe4000f8e20ff */
[----:B------:R-:W1:Y:S02]  /*5c70*/  SYNCS.PHASECHK.TRANS64.TRYWAIT P0, [R3+URZ+0xd0], R0 ;  /* 0x0000d000030075a7 */ /* 0x000e6400080011ff */
[----:B-12---:R-:W-:Y:S05]  /*5c80*/  @!P0 BRA `(.L_x_105) ;  /* 0x0000005000648947 */ /* 0x006fea0003800000 */
.L_x_201:
        /* <DEDUP_REMOVED lines=11> */
[----:B------:R-:W-:Y:S01]  /*5d40*/  PLOP3.LUT P0, PT, PT, PT, UP1, 0x80, 0x8 ;  /* 0x000000000008781c */ /* 0x000fe20003f0f018 */
[----:B------:R-:W-:Y:S11]  /*5d50*/  UP2UR UR44, UPR, URZ, 0x2 ;  /* 0x00000002ff2c7883 */ /* 0x000ff60008000000 */
[----:B------:R-:W-:Y:S01]  /*5d60*/  @!UPT UIADD3 URZ, UPT, UPT, URZ, URZ, URZ ;  /* 0x000000fffffff290 */ /* 0x000fe2000fffe0ff */
[----:B-1----:R-:W-:Y:S02]  /*5d70*/  @P0 SHF.R.U32.HI R0, RZ, 0x10, R5 ;  /* 0x00000010ff000819 */ /* 0x002fe40000011605 */
        /* <DEDUP_REMOVED lines=12> */
[----:B------:R-:W2:Y:S01]  /*5e40*/  LDCU UR12, c[0x0][0xb20] ;  /* 0x00016400ff0c77ac */ /* 0x000ea20008000800 */
[----:B------:R-:W-:Y:S02]  /*5e50*/  UIMAD.WIDE.U32 UR4, UR56, UR55, URZ ;  /* 0x00000037380472a5 */ /* 0x000fe4000f8e00ff */
[----:B------:R-:W-:Y:S02]  /*5e60*/  UIMAD.WIDE.U32 UR6, UR57, UR52, URZ ;  /* 0x00000034390672a5 */ /* 0x000fe4000f8e00ff */
[----:B------:R-:W-:Y:S02]  /*5e70*/  UISETP.NE.AND UP0, UPT, UR54, 0x1, UPT ;  /* 0x000000013600788c */ /* 0x000fe4000bf05270 */
[----:B------:R-:W-:Y:S02]  /*5e80*/  UIMAD.WIDE.U32 UR8, UR37, UR55, URZ ;  /* 0x00000037250872a5 */ /* 0x000fe4000f8e00ff */
[----:B------:R-:W-:Y:S02]  /*5e90*/  UIMAD.WIDE.U32 UR10, UR38, UR52, URZ ;  /* 0x00000034260a72a5 */ /* 0x000fe4000f8e00ff */
[----:B------:R-:W-:Y:S02]  /*5ea0*/  UISETP.NE.AND UP1, UPT, UR42, 0x1, UPT ;  /* 0x000000012a00788c */ /* 0x000fe4000bf25270 */
[----:B------:R-:W-:Y:S01]  /*5eb0*/  UISETP.NE.AND UP2, UPT, UR45, 0x1, UPT ;  /* 0x000000012d00788c */ /* 0x000fe2000bf45270 */
[----:B------:R-:W-:Y:S02]  /*5ec0*/  UMOV UR4, UR5 ;  /* 0x0000000500047c82 */ /* 0x000fe40008000000 */
[----:B--2---:R-:W-:Y:S03]  /*5ed0*/  USHF.R.U32.HI UR5, URZ, UR12, UR4 ;  /* 0x0000000cff057299 */ /* 0x004fe60008011604 */
[----:B------:R-:W-:Y:S02]  /*5ee0*/  UMOV UR4, UR7 ;  /* 0x0000000700047c82 */ /* 0x000fe40008000000 */
[----:B------:R-:W-:Y:S02]  /*5ef0*/  USHF.R.U32.HI UR7, URZ, UR53, UR4 ;  /* 0x00000035ff077299 */ /* 0x000fe40008011604 */
[----:B------:R-:W-:Y:S02]  /*5f00*/  USEL UR4, UR56, UR5, !UP0 ;  /* 0x0000000538047287 */ /* 0x000fe4000c000000 */
[----:B------:R-:W-:Y:S01]  /*5f10*/  USEL UR7, UR57, UR7, !UP1 ;  /* 0x0000000739077287 */ /* 0x000fe2000c800000 */
[----:B------:R-:W-:Y:S01]  /*5f20*/  UMOV UR5, UR9 ;  /* 0x0000000900057c82 */ /* 0x000fe20008000000 */
[----:B------:R-:W-:Y:S02]  /*5f30*/  UIMAD.WIDE.U32 UR8, UR4, UR40, URZ ;  /* 0x00000028040872a5 */ /* 0x000fe4000f8e00ff */
[----:B------:R-:W-:Y:S03]  /*5f40*/  USHF.R.U32.HI UR6, URZ, UR12, UR5 ;  /* 0x0000000cff067299 */ /* 0x000fe60008011605 */
[----:B------:R-:W-:Y:S01]  /*5f50*/  UMOV UR5, UR11 ;  /* 0x0000000b00057c82 */ /* 0x000fe20008000000 */
[----:B------:R-:W-:Y:S02]  /*5f60*/  UIMAD.WIDE.U32 UR10, UR7, UR40, URZ ;  /* 0x00000028070a72a5 */ /* 0x000fe4000f8e00ff */
[----:B------:R-:W-:Y:S02]  /*5f70*/  USHF.R.U32.HI UR12, URZ, UR53, UR5 ;  /* 0x00000035ff0c7299 */ /* 0x000fe40008011605 */
[----:B------:R-:W-:Y:S01]  /*5f80*/  USEL UR6, UR37, UR6, !UP0 ;  /* 0x0000000625067287 */ /* 0x000fe2000c000000 */
[----:B------:R-:W-:Y:S02]  /*5f90*/  UMOV UR5, UR9 ;  /* 0x0000000900057c82 */ /* 0x000fe40008000000 */
[----:B------:R-:W-:Y:S01]  /*5fa0*/  UMOV UR10, UR11 ;  /* 0x0000000b000a7c82 */ /* 0x000fe20008000000 */
[----:B------:R-:W-:Y:S02]  /*5fb0*/  @UP2 USHF.R.U32.HI UR4, URZ, UR41, UR5 ;  /* 0x00000029ff042299 */ /* 0x000fe40008011605 */
[----:B------:R-:W-:Y:S02]  /*5fc0*/  @UP2 USHF.R.U32.HI UR7, URZ, UR41, UR10 ;  /* 0x00000029ff072299 */ /* 0x000fe4000801160a */
[----:B------:R-:W-:Y:S02]  /*5fd0*/  UIMAD UR4, UR45, UR4, URZ ;  /* 0x000000042d0472a4 */ /* 0x000fe4000f8e02ff */
        /* <DEDUP_REMOVED lines=8> */
[----:B------:R-:W-:Y:S02]  /*6060*/  USEL UR11, UR6, UR4, !UP2 ;  /* 0x00000004060b7287 */ /* 0x000fe4000d000000 */
[----:B------:R-:W-:Y:S02]  /*6070*/  UIADD3 UR8, UPT, UPT, -UR5, URZ, URZ ;  /* 0x000000ff05087290 */ /* 0x000fe4000fffe1ff */
[----:B------:R-:W-:Y:S01]  /*6080*/  UIADD3 UR10, UPT, UPT, -UR11, URZ, URZ ;  /* 0x000000ff0b0a7290 */ /* 0x000fe2000fffe1ff */
[----:B------:R-:W-:Y:S01]  /*6090*/  @!UP0 UMOV UR4, UR9 ;  /* 0x0000000900048c82 */ /* 0x000fe20008000000 */
[----:B------:R-:W-:Y:S02]  /*60a0*/  UIADD3 UR9, UPT, UPT, -UR6, URZ, URZ ;  /* 0x000000ff06097290 */ /* 0x000fe4000fffe1ff */
[----:B------:R-:W-:Y:S02]  /*60b0*/  @!UP0 USHF.R.U32.HI UR4, URZ, UR41, UR4 ;  /* 0x00000029ff048299 */ /* 0x000fe40008011604 */
[----:B------:R-:W-:Y:S02]  /*60c0*/  UIMAD UR10, UR45, UR10, UR6 ;  /* 0x0000000a2d0a72a4 */ /* 0x000fe4000f8e0206 */
[----:B------:R-:W-:Y:S04]  /*60d0*/  @!UP0 USEL UR4, UR5, UR4, !UP2 ;  /* 0x0000000405048287 */ /* 0x000fe8000d000000 */
[----:B------:R-:W-:Y:S02]  /*60e0*/  @!UP0 UIMAD UR10, UR7, UR10, UR4 ;  /* 0x0000000a070a82a4 */ /* 0x000fe4000f8e0204 */
[----:B------:R-:W-:Y:S02]  /*60f0*/  @!UP0 UIADD3 UR11, UPT, UPT, UR11, -UR4, URZ ;  /* 0x800000040b0b8290 */ /* 0x000fe4000fffe0ff */
[----:B------:R-:W-:Y:S02]  /*6100*/  UIMAD UR7, UR42, UR8, UR38 ;  /* 0x000000082a0772a4 */ /* 0x000fe4000f8e0226 */
[----:B------:R-:W-:Y:S02]  /*6110*/  @!UP0 UIMAD UR6, UR11, UR45, UR5 ;  /* 0x0000002d0b0682a4 */ /* 0x000fe4000f8e0205 */
[----:B------:R-:W-:Y:S01]  /*6120*/  UIMAD UR4, UR54, UR9, UR37 ;  /* 0x00000009360472a4 */ /* 0x000fe2000f8e0225 */
[----:B------:R-:W-:Y:S02]  /*6130*/  @!UP0 UMOV UR5, UR10 ;  /* 0x0000000a00058c82 */ /* 0x000fe40008000000 */
[----:B------:R-:W-:Y:S02]  /*6140*/  UIMAD UR38, UR5, UR42, UR7 ;  /* 0x0000002a052672a4 */ /* 0x000fe4000f8e0207 */
[----:B------:R-:W-:Y:S11]  /*6150*/  UIMAD UR37, UR6, UR54, UR4 ;  /* 0x00000036062572a4 */ /* 0x000ff6000f8e0204 */
[----:B------:R-:W-:Y:S01]  /*6160*/  @!UPT UIADD3 URZ, UPT, UPT, URZ, URZ, URZ ;  /* 0x000000fffffff290 */ /* 0x000fe2000fffe0ff */
.L_x_106:
[----:B------:R-:W-:Y:S01]  /*6170*/  UISETP.NE.AND UP0, UPT, UR39, 0x1, UPT ;  /* 0x000000012700788c */ /* 0x000fe2000bf05270 */
[----:B------:R-:W-:Y:S01]  /*6180*/  IADD3 R91, PT, PT, R91, 0x1, RZ ;  /* 0x000000015b5b7810 */ /* 0x000fe20007ffe0ff */
[----:B------:R-:W-:Y:S02]  /*6190*/  UIADD3 UR11, UPT, UPT, UR43, 0x200, URZ ;  /* 0x000002002b0b7890 */ /* 0x000fe4000fffe0ff */
[----:B------:R-:W-:Y:S02]  /*61a0*/  USHF.L.U32 UR50, UR20, 0x6, URZ ;  /* 0x0000000614327899 */ /* 0x000fe400080006ff */
[----:B------:R-:W-:Y:S05]  /*61b0*/  USHF.L.U32 UR49, UR32, 0x8, URZ ;  /* 0x0000000820317899 */ /* 0x000fea00080006ff */
[----:B------:R-:W2:Y:S01]  /*61c0*/  @!UP0 LDCU.128 UR12, c[0x0][0xb10] ;  /* 0x00016200ff0c87ac */ /* 0x000ea20008000c00 */
[----:B------:R-:W3:Y:S01]  /*61d0*/  @!UP0 LDCU UR5, c[0x0][0xb0c] ;  /* 0x00016180ff0587ac */ /* 0x000ee20008000800 */
[----:B------:R-:W4:Y:S01]  /*61e0*/  @!UP0 LDCU UR10, c[0x0][0xb20] ;  /* 0x00016400ff0a87ac */ /* 0x000f220008000800 */
[----:B--2---:R-:W-:Y:S02]  /*61f0*/  UIMAD.WIDE.U32 UR8, UR38, UR12, URZ ;  /* 0x0000000c260872a5 */ /* 0x004fe4000f8e00ff */
[----:B------:R-:W-:Y:S02]  /*6200*/  UIMAD.WIDE.U32 UR6, UR37, UR15, URZ ;  /* 0x0000000f250672a5 */ /* 0x000fe4000f8e00ff */
[----:B------:R-:W-:Y:S03]  /*6210*/  @!UP0 UISETP.NE.AND UP1, UPT, UR14, 0x1, UPT ;  /* 0x000000010e00888c */ /* 0x000fe6000bf25270 */
[----:B------:R-:W-:Y:S01]  /*6220*/  @!UP0 UMOV UR4, UR9 ;  /* 0x0000000900048c82 */ /* 0x000fe20008000000 */
[----:B---3--:R-:W-:Y:S02]  /*6230*/  @!UP0 UISETP.NE.AND UP2, UPT, UR5, 0x1, UPT ;  /* 0x000000010500888c */ /* 0x008fe4000bf45270 */
[----:B------:R-:W-:Y:S01]  /*6240*/  @!UP0 USHF.R.U32.HI UR4, URZ, UR13, UR4 ;  /* 0x0000000dff048299 */ /* 0x000fe20008011604 */
[----:B------:R-:W-:Y:S02]  /*6250*/  @!UP0 UMOV UR6, UR7 ;  /* 0x0000000700068c82 */ /* 0x000fe40008000000 */
[----:B----4-:R-:W-:Y:S02]  /*6260*/  @!UP0 USHF.R.U32.HI UR6, URZ, UR10, UR6 ;  /* 0x0000000aff068299 */ /* 0x010fe40008011606 */
[----:B------:R-:W-:Y:S02]  /*6270*/  @!UP0 USEL UR7, UR38, UR4, !UP2 ;  /* 0x0000000426078287 */ /* 0x000fe4000d000000 */
[----:B------:R-:W-:Y:S04]  /*6280*/  @!UP0 USEL UR6, UR37, UR6, !UP1 ;  /* 0x0000000625068287 */ /* 0x000fe8000c800000 */
[----:B------:R-:W-:Y:S02]  /*6290*/  @!UP0 UIADD3 UR4, UPT, UPT, -UR7, UR6, URZ ;  /* 0x0000000607048290 */ /* 0x000fe4000fffe1ff */
[----:B------:R-:W-:Y:S02]  /*62a0*/  @!UP0 UIADD3 UR6, UPT, UPT, UR7, -UR6, URZ ;  /* 0x8000000607068290 */ /* 0x000fe4000fffe0ff */
[----:B------:R-:W-:Y:S02]  /*62b0*/  @!UP0 UIMAD UR38, UR4, UR5, UR38 ;  /* 0x00000005042682a4 */ /* 0x000fe4000f8e0226 */
[----:B------:R-:W-:Y:S02]  /*62c0*/  @!UP0 UIMAD UR37, UR6, UR14, UR37 ;  /* 0x0000000e062582a4 */ /* 0x000fe4000f8e0225 */
[----:B------:R-:W-:Y:S09]  /*62d0*/  ULOP3.LUT UP0, URZ, UR11, 0x90, URZ, 0xc0, !UPT ;  /* 0x000000900bff7892 */ /* 0x000ff2000f80c0ff */
[----:B------:R-:W-:Y:S05]  /*62e0*/  BRA.U !UP0, `(.L_x_107) ;  /* 0x0000000108407547 */ /* 0x000fea000b800000 */
[----:B------:R-:W2:Y:S01]  /*62f0*/  LDCU.64 UR8, c[0x4][0x88] ;  /* 0x01001100ff0877ac */ /* 0x000ea20008000a00 */
[----:B------:R-:W-:Y:S01]  /*6300*/  MOV R3, 0x0 ;  /* 0x0000000000037802 */ /* 0x000fe20000000f00 */
[----:B------:R-:W-:Y:S02]  /*6310*/  HFMA2 R12, -RZ, RZ, 0, 5.9604644775390625e-08 ;  /* 0x00000001ff0c7431 */ /* 0x000fe400000001ff */
[----:B------:R-:W-:Y:S02]  /*6320*/  IMAD.MOV.U32 R8, RZ, RZ, 0x70 ;  /* 0x00000070ff087424 */ /* 0x000fe400078e00ff */
[----:B------:R-:W-:Y:S01]  /*6330*/  IMAD.MOV.U32 R13, RZ, RZ, RZ ;  /* 0x000000ffff0d7224 */ /* 0x000fe200078e00ff */
[----:B------:R-:W3:Y:S01]  /*6340*/  LDCU.64 UR6, c[0x4][0x90] ;  /* 0x01001200ff0677ac */ /* 0x000ee20008000a00 */
[----:B------:R-:W4:Y:S01]  /*6350*/  LDC.64 R2, c[0x4][R3] ;  /* 0x0100000003027b82 */ /* 0x000f220000000a00 */
[----:B------:R-:W1:Y:S01]  /*6360*/  LDCU.64 UR4, c[0x4][0x8] ;  /* 0x01000100ff0477ac */ /* 0x000e620008000a00 */
[----:B--2---:R-:W-:Y:S01]  /*6370*/  MOV R5, UR9 ;  /* 0x0000000900057c02 */ /* 0x004fe20008000f00 */
[----:B------:R-:W-:Y:S01]  /*6380*/  IMAD.U32 R4, RZ, RZ, UR8 ;  /* 0x00000008ff047e24 */ /* 0x000fe2000f8e00ff */
[----:B---3--:R-:W-:Y:S01]  /*6390*/  MOV R7, UR7 ;  /* 0x0000000700077c02 */ /* 0x008fe20008000f00 */
[----:B------:R-:W-:Y:S01]  /*63a0*/  IMAD.U32 R6, RZ, RZ, UR6 ;  /* 0x00000006ff067e24 */ /* 0x000fe2000f8e00ff */
[----:B-1----:R-:W-:Y:S01]  /*63b0*/  MOV R11, UR5 ;  /* 0x00000005000b7c02 */ /* 0x002fe20008000f00 */
[----:B------:R-:W-:Y:S02]  /*63c0*/  IMAD.U32 R10, RZ, RZ, UR4 ;  /* 0x00000004ff0a7e24 */ /* 0x000fe4000f8e00ff */
[----:B------:R-:W-:Y:S07]  /*63d0*/  LEPC R20, `(.L_x_107) ;  /* 0x000000001014794e */ /* 0x000fee0000000000 */
[----:B----45:R-:W-:Y:S05]  /*63e0*/  CALL.ABS.NOINC R2 ;  /* 0x0000000002007343 */ /* 0x030fea0003c00000 */
.L_x_107:
[----:B------:R-:W-:Y:S01]  /*63f0*/  LOP3.LUT P0, RZ, R96, 0x90, RZ, 0xc0, !PT ;  /* 0x0000009060ff7812 */ /* 0x000fe2000780c0ff */
[----:B------:R-:W-:Y:S11]  /*6400*/  BSSY.RECONVERGENT B6, `(.L_x_108) ;  /* 0x0000013000067945 */ /* 0x000ff60003800200 */
[----:B------:R-:W-:Y:S01]  /*6410*/  @!UPT UIADD3 URZ, UPT, UPT, URZ, URZ, URZ ;  /* 0x000000fffffff290 */ /* 0x000fe2000fffe0ff */
[----:B------:R-:W-:Y:S05]  /*6420*/  @!P0 BRA `(.L_x_109) ;  /* 0x0000000000408947 */ /* 0x000fea0003800000 */
        /* <DEDUP_REMOVED lines=16> */
.L_x_109:
[----:B------:R-:W-:Y:S05]  /*6530*/  BSYNC.RECONVERGENT B6 ;  /* 0x0000000000067941 */ /* 0x000fea0003800200 */
.L_x_108:
[----:B------:R-:W-:Y:S01]  /*6540*/  R2UR UR4, R89 ;  /* 0x00000000590472ca */ /* 0x000fe200000e0000 */
[----:B------:R-:W-:Y:S01]  /*6550*/  UISETP.NE.U32.AND UP0, UPT, UR60, URZ, UPT ;  /* 0x000000ff3c00728c */ /* 0x000fe2000bf05070 */
[----:B------:R-:W-:Y:S02]  /*6560*/  ISETP.NE.U32.AND P4, PT, R82, RZ, PT ;  /* 0x000000ff5200720c */ /* 0x000fe40003f85070 */
[----:B------:R-:W-:Y:S01]  /*6570*/  ISETP.NE.U32.AND P2, PT, RZ, UR46, PT ;  /* 0x0000002eff007c0c */ /* 0x000fe2000bf45070 */
[----:B------:R-:W-:Y:S01]  /*6580*/  UISETP.NE.AND.EX UP1, UPT, UR61, URZ, UPT, UP0 ;  /* 0x000000ff3d00728c */ /* 0x000fe2000bf25300 */
[----:B------:R-:W-:Y:S01]  /*6590*/  ISETP.NE.AND.EX P4, PT, R83, RZ, PT, P4 ;  /* 0x000000ff5300720c */ /* 0x000fe20003f85340 */
[----:B------:R-:W-:Y:S01]  /*65a0*/  UPLOP3.LUT UP0, UPT, UPT, UPT, UPT, 0x40, 0x4 ;  /* 0x000000000004789c */ /* 0x000fe20003f0e870 */
[----:B------:R-:W-:Y:S05]  /*65b0*/  ISETP.NE.AND.EX P2, PT, RZ, UR47, PT, P2 ;  /* 0x0000002fff007c0c */ /* 0x000fea000bf45320 */
[----:B------:R-:W-:Y:S06]  /*65c0*/  UISETP.NE.AND UP2, UPT, UR4, URZ, UPT ;  /* 0x000000ff0400728c */ /* 0x000fec000bf45270 */
[----:B------:R-:W-:Y:S05]  /*65d0*/  PLOP3.LUT P1, PT, PT, PT, UP2, 0x80, 0x8 ;  /* 0x000000000008781c */ /* 0x000fea0003f2f028 */
[----:B------:R-:W-:Y:S06]  /*65e0*/  @UP2 UPLOP3.LUT UP0, UPT, UPT, UPT, UP1, 0x80, 0x8 ;  /* 0x000000000008289c */ /* 0x000fec0003f0f010 */
[----:B------:R-:W-:Y:S01]  /*65f0*/  PLOP3.LUT P0, PT, PT, PT, UP0, 0x80, 0x8 ;  /* 0x000000000008781c */ /* 0x000fe20003f0f008 */
[----:B------:R-:W-:Y:S01]  /*6600*/  @!UPT UIADD3 URZ, UPT, UPT, URZ, URZ, URZ ;  /* 0x000000fffffff290 */ /* 0x000fe2000fffe0ff */
[----:B------:R-:W-:Y:S11]  /*6610*/  BRA.U !UP1, `(.L_x_110) ;  /* 0x00000001093c7547 */ /* 0x000ff6000b800000 */
[----:B------:R-:W-:Y:S01]  /*6620*/  UISETP.NE.U32.AND UP0, UPT, UR46, URZ, UPT ;  /* 0x000000ff2e00728c */ /* 0x000fe2000bf05070 */
[----:B-1----:R-:W-:Y:S01]  /*6630*/  HFMA2 R0, -RZ, RZ, 0, 5.9604644775390625e-08 ;  /* 0x00000001ff007431 */ /* 0x002fe200000001ff */
[----:B------:R-:W1:Y:S01]  /*6640*/  LDCU.64 UR8, c[0x0][0x358] ;  /* 0x00006b00ff0877ac */ /* 0x000e620008000a00 */
[----:B------:R-:W-:Y:S01]  /*6650*/  IMAD.MOV.U32 R86, RZ, RZ, 0x1 ;  /* 0x00000001ff567424 */ /* 0x000fe200078e00ff */
[----:B------:R-:W-:Y:S06]  /*6660*/  UISETP.NE.AND.EX UP0, UPT, UR47, URZ, UPT, UP0 ;  /* 0x000000ff2f00728c */ /* 0x000fec000bf05300 */
[----:B------:R-:W-:Y:S05]  /*6670*/  PLOP3.LUT P3, PT, PT, PT, UP0, 0x80, 0x8 ;  /* 0x000000000008781c */ /* 0x000fea0003f6f008 */
[----:B------:R-:W2:Y:S01]  /*6680*/  @UP0 LDCU.64 UR4, c[0x0][0x888] ;  /* 0x00011100ff0407ac */ /* 0x000ea20008000a00 */
[----:B------:R-:W-:Y:S07]  /*6690*/  @UP0 UIMAD UR6, UR36, UR60, URZ ;  /* 0x0000003c240602a4 */ /* 0x000fee000f8e02ff */
[----:B------:R-:W-:Y:S01]  /*66a0*/  @!P3 PRMT R86, R0, 0x7610, R86 ;  /* 0x000076100056b816 */ /* 0x000fe20000000056 */
[----:B--2---:R-:W-:Y:S06]  /*66b0*/  @UP0 UIMAD.WIDE UR4, UR6, 0x4, UR4 ;  /* 0x00000004060408a5 */ /* 0x004fec000f8e0204 */
[----:B------:R-:W-:Y:S01]  /*66c0*/  IMAD.U32 R2, RZ, RZ, UR4 ;  /* 0x00000004ff027e24 */ /* 0x000fe2000f8e00ff */
[----:B------:R-:W-:Y:S04]  /*66d0*/  MOV R3, UR5 ;  /* 0x0000000500037c02 */ /* 0x000fe80008000f00 */
[----:B------:R-:W2:Y:S01]  /*66e0*/  @!UP0 LDCU UR4, c[0x0][0x880] ;  /* 0x00011000ff0487ac */ /* 0x000ea20008000800 */
[----:B-1---5:R3:W5:Y:S02]  /*66f0*/  @P3 LDG.E R41, desc[UR8][R2.64] ;  /* 0x0000000802293981 */ /* 0x022764000c1e1900 */
[----:B--23--:R-:W-:Y:S02]  /*6700*/  @!P3 IMAD.U32 R41, RZ, RZ, UR4 ;  /* 0x00000004ff29be24 */ /* 0x00cfe4000f8e00ff */
.L_x_110:
[----:B------:R-:W-:Y:S05]  /*6710*/  @!P4 BRA `(.L_x_111) ;  /* 0x000000000024c947 */ /* 0x000fea0003800000 */
[----:B------:R-:W-:Y:S01]  /*6720*/  ISETP.NE.U32.AND P3, PT, R80, RZ, PT ;  /* 0x000000ff5000720c */ /* 0x000fe20003f65070 */
[----:B------:R-:W2:Y:S03]  /*6730*/  LDCU.64 UR4, c[0x0][0x358] ;  /* 0x00006b00ff0477ac */ /* 0x000ea60008000a00 */
[----:B------:R-:W-:Y:S11]  /*6740*/  ISETP.NE.AND.EX P3, PT, R81, RZ, PT, P3 ;  /* 0x000000ff5100720c */ /* 0x000ff60003f65330 */
[----:B------:R-:W-:Y:S02]  /*6750*/  @!UPT UIADD3 URZ, UPT, UPT, URZ, URZ, URZ ;  /* 0x000000fffffff290 */ /* 0x000fe4000fffe0ff */
[----:B------:R-:W3:Y:S01]  /*6760*/  @P3 LDC.64 R2, c[0x0][0x8a8] ;  /* 0x00022a00ff023b82 */ /* 0x000ee20000000a00 */
[----:B-1----:R-:W-:Y:S04]  /*6770*/  @P3 IMAD R0, R82, UR36, RZ ;  /* 0x0000002452003c24 */ /* 0x002fe8000f8e02ff */
[----:B---3--:R-:W-:Y:S05]  /*6780*/  @P3 IMAD.WIDE R2, R0, 0x4, R2 ;  /* 0x0000000400023825 */ /* 0x008fea00078e0202 */
[----:B--2--5:R2:W5:Y:S02]  /*6790*/  @P3 LDG.E R38, desc[UR4][R2.64] ;  /* 0x0000000402263981 */ /* 0x024564000c1e1900 */
[----:B--2---:R-:W3:Y:S02]  /*67a0*/  @!P3 LDC R38, c[0x0][0x8a0] ;  /* 0x00022800ff26bb82 */ /* 0x004ee40000000800 */
.L_x_111:
[----:B-----5:R-:W-:Y:S01]  /*67b0*/  FSETP.NEU.AND P4, PT, R41, RZ, PT ;  /* 0x000000ff2900720b */ /* 0x020fe20003f8d000 */
[----:B------:R-:W-:Y:S01]  /*67c0*/  BSSY B1, `(.L_x_112) ;  /* 0x0000041000017945 */ /* 0x000fe20003800000 */
[----:B------:R-:W-:Y:S01]  /*67d0*/  SEL R3, RZ, 0xffffffff, P2 ;  /* 0xffffffffff037807 */ /* 0x000fe20001000000 */
[----:B------:R-:W-:Y:S01]  /*67e0*/  IMAD.MOV.U32 R71, RZ, RZ, 0x1 ;  /* 0x00000001ff477424 */ /* 0x000fe200078e00ff */
[----:B------:R-:W-:Y:S01]  /*67f0*/  LOP3.LUT P3, RZ, R86, 0xff, RZ, 0xc0, !PT ;  /* 0x000000ff56ff7812 */ /* 0x000fe2000786c0ff */
[C---:B------:R-:W-:Y:S01]  /*6800*/  IMAD R39, R36.reuse, 0x80, R37 ;  /* 0x0000008024277824 */ /* 0x040fe200078e0225 */
[----:B-1----:R-:W-:Y:S02]  /*6810*/  @P1 SEL R0, RZ, 0xffffffff, P4 ;  /* 0xffffffffff001807 */ /* 0x002fe40002000000 */
[----:B------:R-:W-:Y:S02]  /*6820*/  CS2R R78, SRZ ;  /* 0x00000000004e7805 */ /* 0x000fe4000001ff00 */
[----:B------:R-:W-:Y:S02]  /*6830*/  LEA R5, R93, UR43, 0x3 ;  /* 0x0000002b5d057c11 */ /* 0x000fe4000f8e18ff */
[----:B------:R-:W-:Y:S02]  /*6840*/  CS2R R76, SRZ ;  /* 0x00000000004c7805 */ /* 0x000fe4000001ff00 */
[----:B------:R-:W-:Y:S02]  /*6850*/  @P0 SEL R0, R3, R0, !P3 ;  /* 0x0000000003000207 */ /* 0x000fe40005800000 */
[----:B------:R-:W-:Y:S02]  /*6860*/  CS2R R74, SRZ ;  /* 0x00000000004a7805 */ /* 0x000fe4000001ff00 */
[----:B------:R-:W-:Y:S02]  /*6870*/  LEA R90, R36, UR43, 0x3 ;  /* 0x0000002b245a7c11 */ /* 0x000fe4000f8e18ff */
[----:B------:R-:W-:Y:S02]  /*6880*/  CS2R R72, SRZ ;  /* 0x0000000000487805 */ /* 0x000fe4000001ff00 */
[----:B------:R-:W-:Y:S02]  /*6890*/  @P1 LOP3.LUT R0, R0, 0x1, RZ, 0xc0, !PT ;  /* 0x0000000100001812 */ /* 0x000fe400078ec0ff */
[----:B------:R-:W-:Y:S02]  /*68a0*/  SHF.L.U32 R7, R95, 0x1f, RZ ;  /* 0x0000001f5f077819 */ /* 0x000fe400000006ff */
[----:B------:R-:W-:Y:S02]  /*68b0*/  ISETP.NE.U32.OR P6, PT, R0, 0x1, !P1 ;  /* 0x000000010000780c */ /* 0x000fe40004fc5470 */
[----:B------:R-:W-:Y:S02]  /*68c0*/  PLOP3.LUT P2, PT, PT, PT, UP1, 0x80, 0x8 ;  /* 0x000000000008781c */ /* 0x000fe40003f4f018 */
[----:B------:R-:W-:Y:S02]  /*68d0*/  SEL R0, RZ, 0xffffffff, P4 ;  /* 0xffffffffff007807 */ /* 0x000fe40002000000 */
[----:B------:R-:W-:Y:S07]  /*68e0*/  P2R R102, PR, RZ, 0x40 ;  /* 0x00000040ff667803 */ /* 0x000fee0000000000 */
[----:B------:R-:W-:Y:S02]  /*68f0*/  @P6 SHF.L.U32 R2, R92, 0x1f, RZ ;  /* 0x0000001f5c026819 */ /* 0x000fe400000006ff */
[----:B------:R-:W-:Y:S02]  /*6900*/  @P2 SEL R0, R3, R0, !P3 ;  /* 0x0000000003002207 */ /* 0x000fe40005800000 */
[----:B------:R-:W1:Y:S02]  /*6910*/  @P6 SYNCS.PHASECHK.TRANS64.TRYWAIT P1, [R5+URZ+0x80], R2 ;  /* 0x00008002050065a7 */ /* 0x000e6400080211ff */
[----:B------:R-:W-:Y:S04]  /*6920*/  LOP3.LUT R0, R0, 0x1, RZ, 0xc0, !PT ;  /* 0x0000000100007812 */ /* 0x000fe800078ec0ff */
[----:B------:R-:W-:Y:S04]  /*6930*/  ISETP.NE.U32.AND P5, PT, R0, 0x1, PT ;  /* 0x000000010000780c */ /* 0x000fe80003fa5070 */
[----:B------:R-:W-:Y:S01]  /*6940*/  P2R R100, PR, RZ, 0x20 ;  /* 0x00000020ff647803 */ /* 0x000fe20000000000 */
[----:B------:R2:W4:Y:S01]  /*6950*/  SYNCS.PHASECHK.TRANS64.TRYWAIT P0, [R90+URZ+0xf0], R7 ;  /* 0x0000f0075a0075a7 */ /* 0x00052200080011ff */
[----:B-1----:R-:W-:Y:S01]  /*6960*/  @P6 SEL R71, RZ, 0x1, !P1 ;  /* 0x00000001ff476807 */ /* 0x002fe20004800000 */
[----:B--2---:R-:W-:Y:S06]  /*6970*/  @!P6 BRA `(.L_x_113) ;  /* 0x000000000094e947 */ /* 0x004fec0003800000 */
[----:B------:R-:W-:Y:S01]  /*6980*/  @P5 IMAD R4, R93, 0x1000, R84 ;  /* 0x000010005d045824 */ /* 0x000fe200078e0254 */
[----:B------:R-:W-:Y:S01]  /*6990*/  LOP3.LUT P6, RZ, R85, 0x80, RZ, 0xc0, !PT ;  /* 0x0000008055ff7812 */ /* 0x000fe200078cc0ff */
[----:B------:R-:W1:Y:S01]  /*69a0*/  S2R R0, SR_CgaCtaId ;  /* 0x0000000000007919 */ /* 0x000e620000008800 */
[----:B------:R-:W-:Y:S01]  /*69b0*/  ISETP.NE.AND P2, PT, R71, RZ, PT ;  /* 0x000000ff4700720c */ /* 0x000fe20003f45270 */
[----:B------:R-:W-:Y:S01]  /*69c0*/  @P5 VIADD R3, R4, UR43 ;  /* 0x0000002b04035c36 */ /* 0x000fe20008000000 */
[----:B------:R-:W-:Y:S01]  /*69d0*/  PLOP3.LUT P1, PT, PT, PT, PT, 0x8, 0x80 ;  /* 0x000000000080781c */ /* 0x000fe20003f2e170 */
[----:B------:R-:W-:Y:S01]  /*69e0*/  BSSY B0, `(.L_x_114) ;  /* 0x000000d000007945 */ /* 0x000fe20003800000 */
[----:B------:R-:W-:Y:S01]  /*69f0*/  @P5 PLOP3.LUT P1, PT, P6, PT, PT, 0x80, 0x8 ;  /* 0x000000000008581c */ /* 0x000fe2000372f070 */
[C---:B------:R-:W-:Y:S01]  /*6a00*/  @P5 VIADD R2, R3.reuse, 0x200 ;  /* 0x0000020003025836 */ /* 0x040fe20000000000 */
[----:B------:R-:W-:Y:S01]  /*6a10*/  CS2R R74, SRZ ;  /* 0x00000000004a7805 */ /* 0x000fe2000001ff00 */
[----:B------:R-:W-:Y:S01]  /*6a20*/  @P5 VIADD R3, R3, 0x210 ;  /* 0x0000021003035836 */ /* 0x000fe20000000000 */
[----:B------:R-:W-:Y:S02]  /*6a30*/  CS2R R72, SRZ ;  /* 0x0000000000487805 */ /* 0x000fe4000001ff00 */
[----:B------:R-:W-:Y:S02]  /*6a40*/  CS2R R78, SRZ ;  /* 0x00000000004e7805 */ /* 0x000fe4000001ff00 */
[----:B------:R-:W-:Y:S05]  /*6a50*/  CS2R R76, SRZ ;  /* 0x00000000004c7805 */ /* 0x000fea000001ff00 */
[----:B------:R-:W-:Y:S01]  /*6a60*/  @P1 VIADD R3, R2, 0xfffffff0 ;  /* 0xfffffff002031836 */ /* 0x000fe20000000000 */
[----:B------:R-:W-:Y:S06]  /*6a70*/  @P2 BRA `(.L_x_115) ;  /* 0x00000000000c2947 */ /* 0x000fec0003800000 */
[----:B------:R-:W-:Y:S04]  /*6a80*/  SHF.L.U32 R2, R92, 0x1f, RZ ;  /* 0x0000001f5c027819 */ /* 0x000fe800000006ff */
[----:B------:R-:W2:Y:S02]  /*6a90*/  SYNCS.PHASECHK.TRANS64.TRYWAIT P1, [R5+URZ+0x80], R2 ;  /* 0x00008002050075a7 */ /* 0x000ea400080211ff */
[----:B--2---:R-:W-:Y:S05]  /*6aa0*/  @!P1 BRA `(.L_x_116) ;  /* 0x0000004000f09947 */ /* 0x004fea0003800000 */
.L_x_115:
[----:B------:R-:W-:Y:S05]  /*6ab0*/  BSYNC B0 ;  /* 0x0000000000007941 */ /* 0x000fea0003800000 */
.L_x_114:
[----:B------:R-:W-:Y:S01]  /*6ac0*/  ISETP.NE.AND P1, PT, R100, RZ, PT ;  /* 0x000000ff6400720c */ /* 0x000fe20003f25270 */
[----:B--2---:R-:W-:Y:S02]  /*6ad0*/  VIADD R5, R5, 0xa0 ;  /* 0x000000a005057836 */ /* 0x004fe40000000000 */
[----:B------:R-:W-:Y:S03]  /*6ae0*/  VIADD R93, R93, 0x1 ;  /* 0x000000015d5d7836 */ /* 0x000fe60000000000 */
[----:B-1----:R-:W-:Y:S07]  /*6af0*/  PRMT R0, R0, 0x654, R5 ;  /* 0x0000065400007816 */ /* 0x002fee0000000005 */
[----:B------:R1:W2:Y:S04]  /*6b00*/  @P1 LDS.128 R72, [R4+UR43+0x200] ;  /* 0x0002002b04481984 */ /* 0x0002a80008000c00 */
[----:B------:R1:W1:Y:S01]  /*6b10*/  @P1 LDS.128 R76, [R3] ;  /* 0x00000000034c1984 */ /* 0x0002620000000c00 */
[C---:B------:R-:W-:Y:S01]  /*6b20*/  ISETP.NE.AND P1, PT, R93.reuse, 0x4, PT ;  /* 0x000000045d00780c */ /* 0x040fe20003f25270 */
[----:B------:R-:W-:Y:S01]  /*6b30*/  @!PT LDS RZ, [RZ] ;  /* 0x00000000fffff984 */ /* 0x000fe20000000800 */
[----:B------:R-:W-:Y:S01]  /*6b40*/  @!PT LDS RZ, [RZ] ;  /* 0x00000000fffff984 */ /* 0x000fe20000000800 */
[----:B------:R-:W-:Y:S01]  /*6b50*/  @!PT LDS RZ, [RZ] ;  /* 0x00000000fffff984 */ /* 0x000fe20000000800 */
[----:B------:R-:W-:Y:S01]  /*6b60*/  @!PT LDS RZ, [RZ] ;  /* 0x00000000fffff984 */ /* 0x000fe20000000800 */
[----:B------:R5:W-:Y:S06]  /*6b70*/  MEMBAR.ALL.CTA ;  /* 0x0000000000007992 */ /* 0x000bec0000008000 */
[----:B-----5:R-:W5:Y:S01]  /*6b80*/  FENCE.VIEW.ASYNC.S ;  /* 0x00000000000073c6 */ /* 0x020f620000000000 */
[----:B------:R-:W-:Y:S02]  /*6b90*/  SEL R5, RZ, 0x1, P1 ;  /* 0x00000001ff057807 */ /* 0x000fe40000800000 */
[----:B------:R-:W-:Y:S02]  /*6ba0*/  SEL R93, R93, RZ, P1 ;  /* 0x000000ff5d5d7207 */ /* 0x000fe40000800000 */
[----:B------:R-:W-:Y:S01]  /*6bb0*/  LOP3.LUT R92, R92, R5, RZ, 0x3c, !PT ;  /* 0x000000055c5c7212 */ /* 0x000fe200078e3cff */
[----:B-----5:R1:W-:Y:S06]  /*6bc0*/  SYNCS.ARRIVE.TRANS64.RED.A1T0 RZ, [R0+URZ], RZ ;  /* 0x000000ff00ff79a7 */ /* 0x0203ec00081004ff */
.L_x_113:
[----:B------:R-:W-:Y:S05]  /*6bd0*/  BSYNC B1 ;  /* 0x0000000000017941 */ /* 0x000fea0003800000 */
.L_x_112:
[----:B-1----:R-:W-:Y:S04]  /*6be0*/  SHF.R.U32.HI R0, RZ, 0x15, R39 ;  /* 0x00000015ff007819 */ /* 0x002fe80000011627 */
[----:B------:R-:W-:Y:S01]  /*6bf0*/  LOP3.LUT P1, RZ, R0, 0x3, R87, 0x48, !PT ;  /* 0x0000000300ff7812 */ /* 0x000fe20007824857 */
[----:B------:R-:W-:Y:S01]  /*6c00*/  @!UPT UIADD3 URZ, UPT, UPT, URZ, URZ, URZ ;  /* 0x000000fffffff290 */ /* 0x000fe2000fffe0ff */
[----:B----4-:R-:W-:Y:S11]  /*6c10*/  @P0 BRA `(.L_x_117) ;  /* 0x0000000000080947 */ /* 0x010ff60003800000 */
[----:B------:R-:W1:Y:S02]  /*6c20*/  SYNCS.PHASECHK.TRANS64.TRYWAIT P0, [R90+URZ+0xf0], R7 ;  /* 0x0000f0075a0075a7 */ /* 0x000e6400080011ff */
[----:B-1----:R-:W-:Y:S05]  /*6c30*/  @!P0 BRA `(.L_x_118) ;  /* 0x0000004000a08947 */ /* 0x002fea0003800000 */
.L_x_117:
[----:B------:R-:W-:Y:S05]  /*6c40*/  @!P1 BRA `(.L_x_119) ;  /* 0x0000000000409947 */ /* 0x000fea0003800000 */
[----:B------:R-:W4:Y:S01]  /*6c50*/  LDCU.64 UR8, c[0x4][0x78] ;  /* 0x01000f00ff0877ac */ /* 0x000f220008000a00 */
[----:B------:R-:W-:Y:S01]  /*6c60*/  MOV R3, 0x0 ;  /* 0x0000000000037802 */ /* 0x000fe20000000f00 */
[----:B------:R-:W-:Y:S02]  /*6c70*/  HFMA2 R12, -RZ, RZ, 0, 5.9604644775390625e-08 ;  /* 0x00000001ff0c7431 */ /* 0x000fe400000001ff */
[----:B------:R-:W-:Y:S02]  /*6c80*/  IMAD.MOV.U32 R8, RZ, RZ, 0x192 ;  /* 0x00000192ff087424 */ /* 0x000fe400078e00ff */
[----:B------:R-:W-:Y:S01]  /*6c90*/  IMAD.MOV.U32 R13, RZ, RZ, RZ ;  /* 0x000000ffff0d7224 */ /* 0x000fe200078e00ff */
[----:B------:R-:W1:Y:S01]  /*6ca0*/  LDCU.64 UR6, c[0x4][0x80] ;  /* 0x01001000ff0677ac */ /* 0x000e620008000a00 */
[----:B------:R-:W2:Y:S01]  /*6cb0*/  LDC.64 R2, c[0x4][R3] ;  /* 0x0100000003027b82 */ /* 0x000ea20000000a00 */
[----:B------:R-:W5:Y:S01]  /*6cc0*/  LDCU.64 UR4, c[0x4][0x18] ;  /* 0x01000300ff0477ac */ /* 0x000f620008000a00 */
[----:B----4-:R-:W-:Y:S01]  /*6cd0*/  MOV R5, UR9 ;  /* 0x0000000900057c02 */ /* 0x010fe20008000f00 */
[----:B------:R-:W-:Y:S01]  /*6ce0*/  IMAD.U32 R4, RZ, RZ, UR8 ;  /* 0x00000008ff047e24 */ /* 0x000fe2000f8e00ff */
[----:B-1----:R-:W-:Y:S01]  /*6cf0*/  MOV R7, UR7 ;  /* 0x0000000700077c02 */ /* 0x002fe20008000f00 */
[----:B------:R-:W-:Y:S01]  /*6d00*/  IMAD.U32 R6, RZ, RZ, UR6 ;  /* 0x00000006ff067e24 */ /* 0x000fe2000f8e00ff */
[----:B-----5:R-:W-:Y:S01]  /*6d10*/  MOV R11, UR5 ;  /* 0x00000005000b7c02 */ /* 0x020fe20008000f00 */
[----:B------:R-:W-:Y:S02]  /*6d20*/  IMAD.U32 R10, RZ, RZ, UR4 ;  /* 0x00000004ff0a7e24 */ /* 0x000fe4000f8e00ff */
[----:B------:R-:W-:Y:S07]  /*6d30*/  LEPC R20, `(.L_x_119) ;  /* 0x000000001014794e */ /* 0x000fee0000000000 */
[----:B--23--:R-:W-:Y:S05]  /*6d40*/  CALL.ABS.NOINC R2 ;  /* 0x0000000002007343 */ /* 0x00cfea0003c00000 */
.L_x_119:
[-C--:B--2---:R-:W-:Y:S01]  /*6d50*/  F2FP.F16.E4M3.UNPACK_B R42, R72.reuse ;  /* 0x00000048ff2a723e */ /* 0x084fe200020006ff */
[----:B------:R-:W-:Y:S05]  /*6d60*/  WARPSYNC.ALL ;  /* 0x0000000000007948 */ /* 0x000fea0003800000 */
[----:B------:R-:W-:Y:S01]  /*6d70*/  R2UR UR4, R39 ;  /* 0x00000000270472ca */ /* 0x000fe200000e0000 */
[--C-:B------:R-:W-:Y:S01]  /*6d80*/  HADD2.F32 R40, -RZ, R42.reuse.H0_H0 ;  /* 0x2000002aff287230 */ /* 0x100fe20000004100 */
[----:B------:R-:W-:Y:S01]  /*6d90*/  F2FP.F16.E4M3.UNPACK_B R43, R72.H1 ;  /* 0x00000048ff2b723e */ /* 0x000fe200030006ff */
[----:B------:R-:W-:Y:S01]  /*6da0*/  HADD2.F32 R42, -RZ, R42.H1_H1 ;  /* 0x3000002aff2a7230 */ /* 0x000fe20000004100 */
[-C--:B------:R-:W-:Y:S01]  /*6db0*/  F2FP.F16.E4M3.UNPACK_B R45, R73.reuse ;  /* 0x00000049ff2d723e */ /* 0x080fe200020006ff */
[----:B------:R-:W-:Y:S01]  /*6dc0*/  BSSY.RECONVERGENT B0, `(.L_x_120) ;  /* 0x000009e000007945 */ /* 0x000fe20003800200 */
[----:B------:R-:W-:Y:S01]  /*6dd0*/  F2FP.F16.E4M3.UNPACK_B R47, R73.H1 ;  /* 0x00000049ff2f723e */ /* 0x000fe200030006ff */
[--C-:B------:R-:W-:Y:S01]  /*6de0*/  HADD2.F32 R44, -RZ, R43.reuse.H0_H0 ;  /* 0x2000002bff2c7230 */ /* 0x100fe20000004100 */
[-C--:B------:R-:W-:Y:S01]  /*6df0*/  F2FP.F16.E4M3.UNPACK_B R49, R74.reuse ;  /* 0x0000004aff31723e */ /* 0x080fe200020006ff */
[----:B------:R-:W-:Y:S01]  /*6e00*/  HADD2.F32 R46, -RZ, R43.H1_H1 ;  /* 0x3000002bff2e7230 */ /* 0x000fe20000004100 */
[----:B------:R-:W-:Y:S01]  /*6e10*/  F2FP.F16.E4M3.UNPACK_B R51, R74.H1 ;  /* 0x0000004aff33723e */ /* 0x000fe200030006ff */
[--C-:B------:R-:W-:Y:S01]  /*6e20*/  HADD2.F32 R43, -RZ, R45.reuse.H0_H0 ;  /* 0x2000002dff2b7230 */ /* 0x100fe20000004100 */
[-C--:B------:R-:W-:Y:S01]  /*6e30*/  F2FP.F16.E4M3.UNPACK_B R53, R75.reuse ;  /* 0x0000004bff35723e */ /* 0x080fe200020006ff */
[----:B-1----:R-:W3:Y:S01]  /*6e40*/  LDTM.x32 R4, tmem[UR4] ;  /* 0x00000004000479ee */ /* 0x002ee200082c0000 */
[----:B------:R-:W-:Y:S01]  /*6e50*/  F2FP.F16.E4M3.UNPACK_B R55, R75.H1 ;  /* 0x0000004bff37723e */ /* 0x000fe200030006ff */
[----:B------:R-:W-:Y:S01]  /*6e60*/  HADD2.F32 R48, -RZ, R45.H1_H1 ;  /* 0x3000002dff307230 */ /* 0x000fe20000004100 */
[-C--:B------:R-:W-:Y:S01]  /*6e70*/  F2FP.F16.E4M3.UNPACK_B R57, R76.reuse ;  /* 0x0000004cff39723e */ /* 0x080fe200020006ff */
[----:B------:R-:W-:Y:S01]  /*6e80*/  HADD2.F32 R52, -RZ, R49.H1_H1 ;  /* 0x30000031ff347230 */ /* 0x000fe20000004100 */
[----:B------:R-:W-:Y:S01]  /*6e90*/  IADD3 R112, PT, PT, R84, UR43, RZ ;  /* 0x0000002b54707c10 */ /* 0x000fe2000fffe0ff */
[----:B------:R-:W-:Y:S01]  /*6ea0*/  HADD2.F32 R56, -RZ, R53.H1_H1 ;  /* 0x30000035ff387230 */ /* 0x000fe20000004100 */
[----:B------:R-:W-:Y:S01]  /*6eb0*/  MOV R101, 0x10 ;  /* 0x0000001000657802 */ /* 0x000fe20000000f00 */
[----:B------:R-:W-:Y:S01]  /*6ec0*/  HADD2.F32 R60, -RZ, R57.H1_H1 ;  /* 0x30000039ff3c7230 */ /* 0x000fe20000004100 */
[----:B------:R-:W-:Y:S01]  /*6ed0*/  LOP3.LUT P5, RZ, R85, 0x80, RZ, 0xc0, !PT ;  /* 0x0000008055ff7812 */ /* 0x000fe200078ac0ff */
[--C-:B------:R-:W-:Y:S01]  /*6ee0*/  HADD2.F32 R45, -RZ, R47.reuse.H0_H0 ;  /* 0x2000002fff2d7230 */ /* 0x100fe20000004100 */
[----:B------:R-:W-:Y:S01]  /*6ef0*/  F2FP.F16.E4M3.UNPACK_B R59, R76.H1 ;  /* 0x0000004cff3b723e */ /* 0x000fe200030006ff */
[----:B------:R-:W-:Y:S01]  /*6f00*/  HADD2.F32 R50, -RZ, R47.H1_H1 ;  /* 0x3000002fff327230 */ /* 0x000fe20000004100 */
[----:B------:R-:W-:Y:S01]  /*6f10*/  SEL R101, R101, 0xfffffff0, !P5 ;  /* 0xfffffff065657807 */ /* 0x000fe20006800000 */
[----:B------:R-:W-:Y:S01]  /*6f20*/  HADD2.F32 R47, -RZ, R49.H0_H0 ;  /* 0x20000031ff2f7230 */ /* 0x000fe20000004100 */
[-C--:B------:R-:W-:Y:S01]  /*6f30*/  F2FP.F16.E4M3.UNPACK_B R61, R77.reuse ;  /* 0x0000004dff3d723e */ /* 0x080fe200020006ff */
[--C-:B------:R-:W-:Y:S01]  /*6f40*/  HADD2.F32 R49, -RZ, R51.reuse.H0_H0 ;  /* 0x20000033ff317230 */ /* 0x100fe20000004100 */
[----:B------:R-:W-:Y:S01]  /*6f50*/  F2FP.F16.E4M3.UNPACK_B R63, R77.H1 ;  /* 0x0000004dff3f723e */ /* 0x000fe200030006ff */
[----:B------:R-:W-:Y:S01]  /*6f60*/  HADD2.F32 R54, -RZ, R51.H1_H1 ;  /* 0x30000033ff367230 */ /* 0x000fe20000004100 */
[-C--:B------:R-:W-:Y:S01]  /*6f70*/  F2FP.F16.E4M3.UNPACK_B R65, R78.reuse ;  /* 0x0000004eff41723e */ /* 0x080fe200020006ff */
[----:B------:R-:W-:Y:S01]  /*6f80*/  HADD2.F32 R51, -RZ, R53.H0_H0 ;  /* 0x20000035ff337230 */ /* 0x000fe20000004100 */
[----:B------:R-:W-:Y:S01]  /*6f90*/  F2FP.F16.E4M3.UNPACK_B R67, R78.H1 ;  /* 0x0000004eff43723e */ /* 0x000fe200030006ff */
[----:B------:R-:W-:Y:S01]  /*6fa0*/  HADD2.F32 R64, -RZ, R61.H1_H1 ;  /* 0x3000003dff407230 */ /* 0x000fe20000004100 */
[----:B------:R-:W-:Y:S01]  /*6fb0*/  ISETP.NE.AND P0, PT, R97, RZ, PT ;  /* 0x000000ff6100720c */ /* 0x000fe20003f05270 */
[C---:B---3--:R-:W-:Y:S01]  /*6fc0*/  FMUL R0, R38.reuse, R4 ;  /* 0x0000000426007220 */ /* 0x048fe20000400000 */
[C---:B------:R-:W-:Y:S01]  /*6fd0*/  FMUL R2, R38.reuse, R5 ;  /* 0x0000000526027220 */ /* 0x040fe20000400000 */
[C---:B------:R-:W-:Y:S01]  /*6fe0*/  FMUL R4, R38.reuse, R8 ;  /* 0x0000000826047220 */ /* 0x040fe20000400000 */
[C---:B------:R-:W-:Y:S01]  /*6ff0*/  FMUL R5, R38.reuse, R9 ;  /* 0x0000000926057220 */ /* 0x040fe20000400000 */
[C---:B------:R-:W-:Y:S01]  /*7000*/  FFMA R0, R41.reuse, R40, R0 ;  /* 0x0000002829007223 */ /* 0x040fe20000000000 */
[C---:B------:R-:W-:Y:S01]  /*7010*/  FFMA R2, R41.reuse, R42, R2 ;  /* 0x0000002a29027223 */ /* 0x040fe20000000002 */
[C---:B------:R-:W-:Y:S01]  /*7020*/  FMUL R8, R38.reuse, R12 ;  /* 0x0000000c26087220 */ /* 0x040fe20000400000 */
[C---:B------:R-:W-:Y:S01]  /*7030*/  FMUL R9, R38.reuse, R13 ;  /* 0x0000000d26097220 */ /* 0x040fe20000400000 */
[C---:B------:R-:W-:Y:S01]  /*7040*/  FMUL R12, R38.reuse, R16 ;  /* 0x00000010260c7220 */ /* 0x040fe20000400000 */
[C---:B------:R-:W-:Y:S01]  /*7050*/  FMUL R13, R38.reuse, R17 ;  /* 0x00000011260d7220 */ /* 0x040fe20000400000 */
[C---:B------:R-:W-:Y:S01]  /*7060*/  FMUL R16, R38.reuse, R20 ;  /* 0x0000001426107220 */ /* 0x040fe20000400000 */
[C---:B------:R-:W-:Y:S01]  /*7070*/  FMUL R17, R38.reuse, R21 ;  /* 0x0000001526117220 */ /* 0x040fe20000400000 */
[C---:B------:R-:W-:Y:S01]  /*7080*/  FMUL R20, R38.reuse, R24 ;  /* 0x0000001826147220 */ /* 0x040fe20000400000 */
[C---:B------:R-:W-:Y:S01]  /*7090*/  FMUL R21, R38.reuse, R25 ;  /* 0x0000001926157220 */ /* 0x040fe20000400000 */
[----:B------:R-:W-:Y:S02]  /*70a0*/  HADD2.F32 R68, -RZ, R65.H1_H1 ;  /* 0x30000041ff447230 */ /* 0x000fe40000004100 */
[C---:B------:R-:W-:Y:S01]  /*70b0*/  FMUL R24, R38.reuse, R28 ;  /* 0x0000001c26187220 */ /* 0x040fe20000400000 */
[C---:B------:R-:W-:Y:S01]  /*70c0*/  FMUL R25, R38.reuse, R29 ;  /* 0x0000001d26197220 */ /* 0x040fe20000400000 */
[C---:B------:R-:W-:Y:S01]  /*70d0*/  FMUL R28, R38.reuse, R32 ;  /* 0x00000020261c7220 */ /* 0x040fe20000400000 */
[C---:B------:R-:W-:Y:S01]  /*70e0*/  FMUL R29, R38.reuse, R33 ;  /* 0x00000021261d7220 */ /* 0x040fe20000400000 */
[C---:B------:R-:W-:Y:S01]  /*70f0*/  FMUL R3, R38.reuse, R6 ;  /* 0x0000000626037220 */ /* 0x040fe20000400000 */
[C---:B------:R-:W-:Y:S01]  /*7100*/  FMUL R7, R38.reuse, R7 ;  /* 0x0000000726077220 */ /* 0x040fe20000400000 */
[----:B------:R-:W-:Y:S01]  /*7110*/  FMUL R6, R38, R10 ;  /* 0x0000000a26067220 */ /* 0x000fe20000400000 */
[-C--:B------:R-:W-:Y:S01]  /*7120*/  F2FP.F16.E4M3.UNPACK_B R40, R79.reuse ;  /* 0x0000004fff28723e */ /* 0x080fe200020006ff */
[C---:B------:R-:W-:Y:S01]  /*7130*/  FFMA R3, R41.reuse, R44, R3 ;  /* 0x0000002c29037223 */ /* 0x040fe20000000003 */
[C---:B------:R-:W-:Y:S01]  /*7140*/  FFMA R7, R41.reuse, R46, R7 ;  /* 0x0000002e29077223 */ /* 0x040fe20000000007 */
[----:B------:R-:W-:Y:S01]  /*7150*/  F2FP.F16.E4M3.UNPACK_B R42, R79.H1 ;  /* 0x0000004fff2a723e */ /* 0x000fe200030006ff */
[C---:B------:R-:W-:Y:S01]  /*7160*/  FFMA R4, R41.reuse, R43, R4 ;  /* 0x0000002b29047223 */ /* 0x040fe20000000004 */
[C---:B------:R-:W-:Y:S01]  /*7170*/  FFMA R5, R41.reuse, R48, R5 ;  /* 0x0000003029057223 */ /* 0x040fe20000000005 */
[----:B------:R-:W-:Y:S01]  /*7180*/  ISETP.NE.AND P6, PT, R102, RZ, PT ;  /* 0x000000ff6600720c */ /* 0x000fe20003fc5270 */
[----:B------:R-:W-:Y:S01]  /*7190*/  FFMA R6, R41, R45, R6 ;  /* 0x0000002d29067223 */ /* 0x000fe20000000006 */
[----:B------:R-:W-:Y:S01]  /*71a0*/  F2FP.SATFINITE.E4M3.F32.PACK_AB_MERGE_C R99, R7, R3, RZ ;  /* 0x000000030763723e */ /* 0x000fe200048070ff */
[C---:B------:R-:W-:Y:S01]  /*71b0*/  FMUL R11, R38.reuse, R11 ;  /* 0x0000000b260b7220 */ /* 0x040fe20000400000 */
[C---:B------:R-:W-:Y:S01]  /*71c0*/  FMUL R10, R38.reuse, R14 ;  /* 0x0000000e260a7220 */ /* 0x040fe20000400000 */
[----:B------:R-:W-:Y:S01]  /*71d0*/  FMUL R15, R38, R15 ;  /* 0x0000000f260f7220 */ /* 0x000fe20000400000 */
[----:B------:R-:W-:Y:S01]  /*71e0*/  F2FP.SATFINITE.E4M3.F32.PACK_AB_MERGE_C R104, R2, R0, R99 ;  /* 0x000000000268723e */ /* 0x000fe20004807063 */
[C---:B------:R-:W-:Y:S01]  /*71f0*/  FFMA R11, R41.reuse, R50, R11 ;  /* 0x00000032290b7223 */ /* 0x040fe2000000000b */
[----:B------:R-:W-:Y:S01]  /*7200*/  IADD3 R99, PT, PT, R112, R101, RZ ;  /* 0x0000006570637210 */ /* 0x000fe20007ffe0ff */
[C---:B------:R-:W-:Y:S01]  /*7210*/  FFMA R8, R41.reuse, R47, R8 ;  /* 0x0000002f29087223 */ /* 0x040fe20000000008 */
[----:B------:R-:W-:Y:S01]  /*7220*/  FFMA R9, R41, R52, R9 ;  /* 0x0000003429097223 */ /* 0x000fe20000000009 */
[--C-:B------:R-:W-:Y:S01]  /*7230*/  HADD2.F32 R53, -RZ, R55.reuse.H0_H0 ;  /* 0x20000037ff357230 */ /* 0x100fe20000004100 */
[----:B------:R-:W-:Y:S01]  /*7240*/  F2FP.SATFINITE.E4M3.F32.PACK_AB_MERGE_C R105, R11, R6, RZ ;  /* 0x000000060b69723e */ /* 0x000fe200048070ff */
[C---:B------:R-:W-:Y:S01]  /*7250*/  FFMA R10, R41.reuse, R49, R10 ;  /* 0x00000031290a7223 */ /* 0x040fe2000000000a */
[C---:B------:R-:W-:Y:S01]  /*7260*/  FFMA R15, R41.reuse, R54, R15 ;  /* 0x00000036290f7223 */ /* 0x040fe2000000000f */
[----:B------:R-:W-:Y:S01]  /*7270*/  FFMA R12, R41, R51, R12 ;  /* 0x00000033290c7223 */ /* 0x000fe2000000000c */
[----:B------:R-:W-:Y:S01]  /*7280*/  F2FP.SATFINITE.E4M3.F32.PACK_AB_MERGE_C R105, R5, R4, R105 ;  /* 0x000000040569723e */ /* 0x000fe20004807069 */
[----:B------:R-:W-:Y:S01]  /*7290*/  FFMA R13, R41, R56, R13 ;  /* 0x00000038290d7223 */ /* 0x000fe2000000000d */
[----:B------:R-:W-:Y:S01]  /*72a0*/  HADD2.F32 R58, -RZ, R55.H1_H1 ;  /* 0x30000037ff3a7230 */ /* 0x000fe20000004100 */
[----:B------:R-:W-:Y:S01]  /*72b0*/  F2FP.SATFINITE.E4M3.F32.PACK_AB_MERGE_C R106, R15, R10, RZ ;  /* 0x0000000a0f6a723e */ /* 0x000fe200048070ff */
[----:B------:R-:W-:Y:S02]  /*72c0*/  HADD2.F32 R55, -RZ, R57.H0_H0 ;  /* 0x20000039ff377230 */ /* 0x000fe40000004100 */
[C---:B------:R-:W-:Y:S01]  /*72d0*/  FMUL R14, R38.reuse, R18 ;  /* 0x00000012260e7220 */ /* 0x040fe20000400000 */
[C---:B------:R-:W-:Y:S01]  /*72e0*/  FMUL R19, R38.reuse, R19 ;  /* 0x0000001326137220 */ /* 0x040fe20000400000 */
[--C-:B------:R-:W-:Y:S02]  /*72f0*/  HADD2.F32 R57, -RZ, R59.reuse.H0_H0 ;  /* 0x2000003bff397230 */ /* 0x100fe40000004100 */
[C---:B------:R-:W-:Y:S01]  /*7300*/  FMUL R18, R38.reuse, R22 ;  /* 0x0000001626127220 */ /* 0x040fe20000400000 */
[C---:B------:R-:W-:Y:S01]  /*7310*/  FFMA R14, R41.reuse, R53, R14 ;  /* 0x00000035290e7223 */ /* 0x040fe2000000000e */
[----:B------:R-:W-:Y:S02]  /*7320*/  HADD2.F32 R62, -RZ, R59.H1_H1 ;  /* 0x3000003bff3e7230 */ /* 0x000fe40000004100 */
[C---:B------:R-:W-:Y:S01]  /*7330*/  FFMA R19, R41.reuse, R58, R19 ;  /* 0x0000003a29137223 */ /* 0x040fe20000000013 */
[----:B------:R-:W-:Y:S02]  /*7340*/  HADD2.F32 R59, -RZ, R61.H0_H0 ;  /* 0x2000003dff3b7230 */ /* 0x000fe40000004100 */
[C---:B------:R-:W-:Y:S01]  /*7350*/  FMUL R23, R38.reuse, R23 ;  /* 0x0000001726177220 */ /* 0x040fe20000400000 */
[C---:B------:R-:W-:Y:S01]  /*7360*/  FFMA R16, R41.reuse, R55, R16 ;  /* 0x0000003729107223 */ /* 0x040fe20000000010 */
[C---:B------:R-:W-:Y:S01]  /*7370*/  FFMA R17, R41.reuse, R60, R17 ;  /* 0x0000003c29117223 */ /* 0x040fe20000000011 */
[--C-:B------:R-:W-:Y:S02]  /*7380*/  HADD2.F32 R61, -RZ, R63.reuse.H0_H0 ;  /* 0x2000003fff3d7230 */ /* 0x100fe40000004100 */
[C---:B------:R-:W-:Y:S01]  /*7390*/  FFMA R18, R41.reuse, R57, R18 ;  /* 0x0000003929127223 */ /* 0x040fe20000000012 */
[----:B------:R-:W-:Y:S02]  /*73a0*/  HADD2.F32 R66, -RZ, R63.H1_H1 ;  /* 0x3000003fff427230 */ /* 0x000fe40000004100 */
[C---:B------:R-:W-:Y:S01]  /*73b0*/  FMUL R22, R38.reuse, R26 ;  /* 0x0000001a26167220 */ /* 0x040fe20000400000 */
[----:B------:R-:W-:Y:S02]  /*73c0*/  HADD2.F32 R63, -RZ, R65.H0_H0 ;  /* 0x20000041ff3f7230 */ /* 0x000fe40000004100 */
[C---:B------:R-:W-:Y:S01]  /*73d0*/  FFMA R23, R41.reuse, R62, R23 ;  /* 0x0000003e29177223 */ /* 0x040fe20000000017 */
[C---:B------:R-:W-:Y:S01]  /*73e0*/  FMUL R27, R38.reuse, R27 ;  /* 0x0000001b261b7220 */ /* 0x040fe20000400000 */
[C---:B------:R-:W-:Y:S01]  /*73f0*/  FFMA R20, R41.reuse, R59, R20 ;  /* 0x0000003b29147223 */ /* 0x040fe20000000014 */
[C---:B------:R-:W-:Y:S01]  /*7400*/  FFMA R21, R41.reuse, R64, R21 ;  /* 0x0000004029157223 */ /* 0x040fe20000000015 */
[--C-:B------:R-:W-:Y:S02]  /*7410*/  HADD2.F32 R65, -RZ, R67.reuse.H0_H0 ;  /* 0x20000043ff417230 */ /* 0x100fe40000004100 */
[C---:B------:R-:W-:Y:S01]  /*7420*/  FFMA R22, R41.reuse, R61, R22 ;  /* 0x0000003d29167223 */ /* 0x040fe20000000016 */
[----:B------:R-:W-:Y:S02]  /*7430*/  HADD2.F32 R70, -RZ, R67.H1_H1 ;  /* 0x30000043ff467230 */ /* 0x000fe40000004100 */
[C---:B------:R-:W-:Y:S01]  /*7440*/  FMUL R26, R38.reuse, R30 ;  /* 0x0000001e261a7220 */ /* 0x040fe20000400000 */
[--C-:B------:R-:W-:Y:S02]  /*7450*/  HADD2.F32 R67, -RZ, R40.reuse.H0_H0 ;  /* 0x20000028ff437230 */ /* 0x100fe40000004100 */
[C---:B------:R-:W-:Y:S01]  /*7460*/  FFMA R27, R41.reuse, R66, R27 ;  /* 0x00000042291b7223 */ /* 0x040fe2000000001b */
[C---:B------:R-:W-:Y:S01]  /*7470*/  FMUL R31, R38.reuse, R31 ;  /* 0x0000001f261f7220 */ /* 0x040fe20000400000 */
[C---:B------:R-:W-:Y:S01]  /*7480*/  FFMA R24, R41.reuse, R63, R24 ;  /* 0x0000003f29187223 */ /* 0x040fe20000000018 */
[----:B------:R-:W-:Y:S02]  /*7490*/  HADD2.F32 R40, -RZ, R40.H1_H1 ;  /* 0x30000028ff287230 */ /* 0x000fe40000004100 */
[C---:B------:R-:W-:Y:S01]  /*74a0*/  FFMA R25, R41.reuse, R68, R25 ;  /* 0x0000004429197223 */ /* 0x040fe20000000019 */
[--C-:B------:R-:W-:Y:S02]  /*74b0*/  HADD2.F32 R69, -RZ, R42.reuse.H0_H0 ;  /* 0x2000002aff457230 */ /* 0x100fe40000004100 */
[C---:B------:R-:W-:Y:S01]  /*74c0*/  FFMA R26, R41.reuse, R65, R26 ;  /* 0x00000041291a7223 */ /* 0x040fe2000000001a */
[----:B------:R-:W-:Y:S02]  /*74d0*/  HADD2.F32 R42, -RZ, R42.H1_H1 ;  /* 0x3000002aff2a7230 */ /* 0x000fe40000004100 */
[C---:B------:R-:W-:Y:S01]  /*74e0*/  FMUL R30, R38.reuse, R34 ;  /* 0x00000022261e7220 */ /* 0x040fe20000400000 */
[----:B------:R-:W-:Y:S01]  /*74f0*/  FFMA R31, R41, R70, R31 ;  /* 0x00000046291f7223 */ /* 0x000fe2000000001f */
[----:B------:R-:W-:Y:S01]  /*7500*/  FMUL R35, R38, R35 ;  /* 0x0000002326237220 */ /* 0x000fe20000400000 */
[----:B------:R-:W-:Y:S01]  /*7510*/  F2FP.SATFINITE.E4M3.F32.PACK_AB_MERGE_C R107, R19, R14, RZ ;  /* 0x0000000e136b723e */ /* 0x000fe200048070ff */
[C---:B------:R-:W-:Y:S01]  /*7520*/  FFMA R28, R41.reuse, R67, R28 ;  /* 0x00000043291c7223 */ /* 0x040fe2000000001c */
[C---:B------:R-:W-:Y:S01]  /*7530*/  FFMA R29, R41.reuse, R40, R29 ;  /* 0x00000028291d7223 */ /* 0x040fe2000000001d */
[C---:B------:R-:W-:Y:S01]  /*7540*/  FFMA R30, R41.reuse, R69, R30 ;  /* 0x00000045291e7223 */ /* 0x040fe2000000001e */
[----:B------:R-:W-:Y:S01]  /*7550*/  FFMA R35, R41, R42, R35 ;  /* 0x0000002a29237223 */ /* 0x000fe20000000023 */
[----:B------:R-:W-:Y:S02]  /*7560*/  F2FP.SATFINITE.E4M3.F32.PACK_AB_MERGE_C R106, R9, R8, R106 ;  /* 0x00000008096a723e */ /* 0x000fe4000480706a */
[----:B------:R-:W-:Y:S02]  /*7570*/  F2FP.SATFINITE.E4M3.F32.PACK_AB_MERGE_C R107, R13, R12, R107 ;  /* 0x0000000c0d6b723e */ /* 0x000fe4000480706b */
[----:B------:R-:W-:Y:S02]  /*7580*/  F2FP.SATFINITE.E4M3.F32.PACK_AB_MERGE_C R108, R23, R18, RZ ;  /* 0x00000012176c723e */ /* 0x000fe400048070ff */
[----:B------:R-:W-:Y:S01]  /*7590*/  F2FP.SATFINITE.E4M3.F32.PACK_AB_MERGE_C R109, R27, R22, RZ ;  /* 0x000000161b6d723e */ /* 0x000fe200048070ff */
[----:B------:R1:W-:Y:S01]  /*75a0*/  STS.128 [R84+UR43+0x4200], R104 ;  /* 0x0042006854007988 */ /* 0x0003e20008000c2b */
[----:B------:R-:W-:Y:S02]  /*75b0*/  F2FP.SATFINITE.E4M3.F32.PACK_AB_MERGE_C R103, R31, R26, RZ ;  /* 0x0000001a1f67723e */ /* 0x000fe400048070ff */
[----:B------:R-:W-:Y:S02]  /*75c0*/  F2FP.SATFINITE.E4M3.F32.PACK_AB_MERGE_C R113, R35, R30, RZ ;  /* 0x0000001e2371723e */ /* 0x000fe400048070ff */
[----:B------:R-:W-:Y:S02]  /*75d0*/  F2FP.SATFINITE.E4M3.F32.PACK_AB_MERGE_C R108, R17, R16, R108 ;  /* 0x00000010116c723e */ /* 0x000fe4000480706c */
[----:B------:R-:W-:Y:S02]  /*75e0*/  F2FP.SATFINITE.E4M3.F32.PACK_AB_MERGE_C R109, R21, R20, R109 ;  /* 0x00000014156d723e */ /* 0x000fe4000480706d */
[----:B------:R-:W-:Y:S02]  /*75f0*/  F2FP.SATFINITE.E4M3.F32.PACK_AB_MERGE_C R110, R25, R24, R103 ;  /* 0x00000018196e723e */ /* 0x000fe40004807067 */
[----:B------:R-:W-:Y:S02]  /*7600*/  F2FP.SATFINITE.E4M3.F32.PACK_AB_MERGE_C R111, R29, R28, R113 ;  /* 0x0000001c1d6f723e */ /* 0x000fe40004807071 */
[----:B------:R-:W-:Y:S02]  /*7610*/  LEA R103, R93, UR43, 0x3 ;  /* 0x0000002b5d677c11 */ /* 0x000fe4000f8e18ff */
[----:B------:R-:W-:Y:S01]  /*7620*/  @P6 SHF.L.U32 R112, R92, 0x1f, RZ ;  /* 0x0000001f5c706819 */ /* 0x000fe200000006ff */
[----:B------:R1:W-:Y:S01]  /*7630*/  STS.128 [R99+0x4200], R108 ;  /* 0x0042006c63007388 */ /* 0x0003e20000000c00 */
[----:B------:R-:W-:Y:S01]  /*7640*/  @!PT LDS RZ, [RZ] ;  /* 0x00000000fffff984 */ /* 0x000fe20000000800 */
[----:B------:R-:W-:Y:S01]  /*7650*/  @!PT LDS RZ, [RZ] ;  /* 0x00000000fffff984 */ /* 0x000fe20000000800 */
[----:B------:R-:W-:Y:S01]  /*7660*/  @!PT LDS RZ, [RZ] ;  /* 0x00000000fffff984 */ /* 0x000fe20000000800 */
[----:B------:R-:W-:Y:S01]  /*7670*/  @!PT LDS RZ, [RZ] ;  /* 0x00000000fffff984 */ /* 0x000fe20000000800 */
[----:B------:R2:W-:Y:S07]  /*7680*/  MEMBAR.ALL.CTA ;  /* 0x0000000000007992 */ /* 0x0005ee0000008000 */
[----:B--2---:R-:W2:Y:S02]  /*7690*/  FENCE.VIEW.ASYNC.S ;  /* 0x00000000000073c6 */ /* 0x004ea40000000000 */
[----:B--2---:R-:W-:Y:S06]  /*76a0*/  BAR.SYNC.DEFER_BLOCKING 0x1, 0x80 ;  /* 0x0042000000007b1d */ /* 0x004fec0000010000 */
[----:B------:R-:W-:Y:S05]  /*76b0*/  @P0 BRA `(.L_x_121) ;  /* 0x0000000000380947 */ /* 0x000fea0003800000 */
[----:B------:R-:W-:Y:S01]  /*76c0*/  UIADD3 UR4, UPT, UPT, UR43, 0x4200, URZ ;  /* 0x000042002b047890 */ /* 0x000fe2000fffe0ff */
[----:B------:R-:W-:Y:S01]  /*76d0*/  UMOV UR51, UR36 ;  /* 0x0000002400337c82 */ /* 0x000fe20008000000 */
[----:B------:R-:W-:Y:S02]  /*76e0*/  UIADD3 UR9, UPT, UPT, UR49, 0x80, URZ ;  /* 0x0000008031097890 */ /* 0x000fe4000fffe0ff */
[----:B------:R-:W-:Y:S02]  /*76f0*/  UIADD3 UR8, UPT, UPT, UR43, 0x4a00, URZ ;  /* 0x00004a002b087890 */ /* 0x000fe4000fffe0ff */
[----:B------:R-:W-:Y:S01]  /*7700*/  MOV R96, UR4 ;  /* 0x0000000400607c02 */ /* 0x000fe20008000f00 */
[----:B------:R-:W-:Y:S01]  /*7710*/  UIADD3 UR4, UP0, UPT, UR62, 0x680, URZ ;  /* 0x000006803e047890 */ /* 0x000fe2000ff1e0ff */
[----:B------:R-:W-:Y:S02]  /*7720*/  UMOV UR10, UR50 ;  /* 0x00000032000a7c82 */ /* 0x000fe40008000000 */
[----:B------:R-:W-:Y:S01]  /*7730*/  R2UR UR48, R96 ;  /* 0x00000000603072ca */ /* 0x000fe200000e0000 */
[----:B------:R-:W-:Y:S01]  /*7740*/  UIADD3.X UR5, UPT, UPT, URZ, UR63, URZ, UP0, !UPT ;  /* 0x0000003fff057290 */ /* 0x000fe200087fe4ff */
[----:B------:R-:W-:Y:S11]  /*7750*/  UMOV UR11, UR36 ;  /* 0x00000024000b7c82 */ /* 0x000ff60008000000 */
[----:B------:R2:W-:Y:S01]  /*7760*/  UTMASTG.3D [UR48], [UR4] ;  /* 0x00000030040073b5 */ /* 0x0005e20008010000 */
[----:B------:R2:W-:Y:S01]  /*7770*/  UTMASTG.3D [UR8], [UR4] ;  /* 0x00000008040073b5 */ /* 0x0005e20008010000 */
[----:B------:R0:W-:Y:S01]  /*7780*/  UTMACMDFLUSH ;  /* 0x00000000000079b7 */ /* 0x0001e20000000000 */
[----:B--2---:R-:W-:Y:S04]  /*7790*/  DEPBAR.LE SB0, 0x1 ;  /* 0x000080400000791a */ /* 0x004fe80000000000 */
.L_x_121:
[----:B------:R-:W-:Y:S05]  /*77a0*/  BSYNC.RECONVERGENT B0 ;  /* 0x0000000000007941 */ /* 0x000fea0003800200 */
.L_x_120:
[----:B------:R-:W-:Y:S06]  /*77b0*/  BAR.SYNC.DEFER_BLOCKING 0x1, 0x80 ;  /* 0x0042000000007b1d */ /* 0x000fec0000010000 */
[----:B------:R-:W2:Y:S01]  /*77c0*/  @P6 SYNCS.PHASECHK.TRANS64.TRYWAIT P0, [R103+URZ+0x80], R112 ;  /* 0x00008070670065a7 */ /* 0x000ea200080011ff */
[----:B------:R-:W-:Y:S01]  /*77d0*/  BSSY B1, `(.L_x_122) ;  /* 0x0000020000017945 */ /* 0x000fe20003800000 */
[----:B--2---:R-:W-:Y:S03]  /*77e0*/  @P6 SEL R71, RZ, 0x1, !P0 ;  /* 0x00000001ff476807 */ /* 0x004fe60004000000 */
[----:B------:R-:W-:Y:S05]  /*77f0*/  @!P6 BRA `(.L_x_123) ;  /* 0x000000000074e947 */ /* 0x000fea0003800000 */
[----:B------:R-:W-:Y:S01]  /*7800*/  ISETP.NE.AND P1, PT, R100, RZ, PT ;  /* 0x000000ff6400720c */ /* 0x000fe20003f25270 */
[----:B------:R-:W2:Y:S01]  /*7810*/  S2R R0, SR_CgaCtaId ;  /* 0x0000000000007919 */ /* 0x000ea20000008800 */
[----:B------:R-:W-:Y:S01]  /*7820*/  ISETP.NE.AND P0, PT, R71, RZ, PT ;  /* 0x000000ff4700720c */ /* 0x000fe20003f05270 */
[----:B------:R-:W-:Y:S10]  /*7830*/  BSSY B0, `(.L_x_124) ;  /* 0x0000008000007945 */ /* 0x000ff40003800000 */
[----:B------:R-:W-:Y:S05]  /*7840*/  @P1 IMAD R2, R93, 0x1000, R84 ;  /* 0x000010005d021824 */ /* 0x000fea00078e0254 */
[----:B------:R-:W-:Y:S05]  /*7850*/  @P1 IADD3 R4, PT, PT, R2, UR43, RZ ;  /* 0x0000002b02041c10 */ /* 0x000fea000fffe0ff */
[----:B------:R-:W-:Y:S01]  /*7860*/  @P1 IMAD.IADD R3, R4, 0x1, R101 ;  /* 0x0000000104031824 */ /* 0x000fe200078e0265 */
[----:B------:R-:W-:Y:S06]  /*7870*/  @P0 BRA `(.L_x_125) ;  /* 0x00000000000c0947 */ /* 0x000fec0003800000 */
[----:B------:R-:W-:Y:S04]  /*7880*/  SHF.L.U32 R4, R92, 0x1f, RZ ;  /* 0x0000001f5c047819 */ /* 0x000fe800000006ff */
[----:B------:R-:W3:Y:S02]  /*7890*/  SYNCS.PHASECHK.TRANS64.TRYWAIT P0, [R103+URZ+0x80], R4 ;  /* 0x00008004670075a7 */ /* 0x000ee400080011ff */
[----:B---3--:R-:W-:Y:S05]  /*78a0*/  @!P0 BRA `(.L_x_126) ;  /* 0x0000003400988947 */ /* 0x008fea0003800000 */
.L_x_125:
[----:B------:R-:W-:Y:S05]  /*78b0*/  BSYNC B0 ;  /* 0x0000000000007941 */ /* 0x000fea0003800000 */
.L_x_124:
[----:B------:R-:W-:Y:S01]  /*78c0*/  ISETP.NE.AND P0, PT, R100, RZ, PT ;  /* 0x000000ff6400720c */ /* 0x000fe20003f05270 */
[----:B---3--:R-:W-:Y:S02]  /*78d0*/  VIADD R103, R103, 0xa0 ;  /* 0x000000a067677836 */ /* 0x008fe40000000000 */
[----:B------:R-:W-:Y:S03]  /*78e0*/  VIADD R93, R93, 0x1 ;  /* 0x000000015d5d7836 */ /* 0x000fe60000000000 */
[----:B--2---:R-:W-:Y:S07]  /*78f0*/  PRMT R0, R0, 0x654, R103 ;  /* 0x0000065400007816 */ /* 0x004fee0000000067 */
[----:B------:R2:W3:Y:S04]  /*7900*/  @P0 LDS.128 R72, [R2+UR43+0x200] ;  /* 0x0002002b02480984 */ /* 0x0004e80008000c00 */
[----:B------:R2:W4:Y:S01]  /*7910*/  @P0 LDS.128 R76, [R3+0x200] ;  /* 0x00020000034c0984 */ /* 0x0005220000000c00 */
        /* <DEDUP_REMOVED lines=11> */
.L_x_123:
[----:B------:R-:W-:Y:S05]  /*79d0*/  BSYNC B1 ;  /* 0x0000000000017941 */ /* 0x000fea0003800000 */
.L_x_122:
[----:B--2---:R-:W-:Y:S05]  /*79e0*/  VIADD R0, R39, 0x20 ;  /* 0x0000002027007836 */ /* 0x004fea0000000000 */
[----:B------:R-:W-:Y:S04]  /*79f0*/  SHF.R.U32.HI R0, RZ, 0x15, R0 ;  /* 0x00000015ff007819 */ /* 0x000fe80000011600 */
[----:B------:R-:W-:Y:S11]  /*7a00*/  LOP3.LUT P0, RZ, R0, 0x3, R87, 0x48, !PT ;  /* 0x0000000300ff7812 */ /* 0x000ff60007804857 */
[----:B------:R-:W-:Y:S02]  /*7a10*/  @!UPT UIADD3 URZ, UPT, UPT, URZ, URZ, URZ ;  /* 0x000000fffffff290 */ /* 0x000fe4000fffe0ff */
[----:B------:R-:W-:Y:S05]  /*7a20*/  @!P0 BRA `(.L_x_127) ;  /* 0x0000000000408947 */ /* 0x000fea0003800000 */
[----:B------:R-:W2:Y:S01]  /*7a30*/  LDCU.64 UR8, c[0x4][0x78] ;  /* 0x01000f00ff0877ac */ /* 0x000ea20008000a00 */
[----:B------:R-:W-:Y:S01]  /*7a40*/  MOV R3, 0x0 ;  /* 0x0000000000037802 */ /* 0x000fe20000000f00 */
[----:B------:R-:W-:Y:S02]  /*7a50*/  HFMA2 R12, -RZ, RZ, 0, 5.9604644775390625e-08 ;  /* 0x00000001ff0c7431 */ /* 0x000fe400000001ff */
[----:B------:R-:W-:Y:S02]  /*7a60*/  IMAD.MOV.U32 R8, RZ, RZ, 0x192 ;  /* 0x00000192ff087424 */ /* 0x000fe400078e00ff */
[----:B------:R-:W-:Y:S01]  /*7a70*/  IMAD.MOV.U32 R13, RZ, RZ, RZ ;  /* 0x000000ffff0d7224 */ /* 0x000fe200078e00ff */
[----:B------:R-:W5:Y:S01]  /*7a80*/  LDCU.64 UR6, c[0x4][0x80] ;  /* 0x01001000ff0677ac */ /* 0x000f620008000a00 */
[----:B------:R-:W1:Y:S01]  /*7a90*/  LDC.64 R2, c[0x4][R3] ;  /* 0x0100000003027b82 */ /* 0x000e620000000a00 */
[----:B------:R-:W3:Y:S01]  /*7aa0*/  LDCU.64 UR4, c[0x4][0x18] ;  /* 0x01000300ff0477ac */ /* 0x000ee20008000a00 */
[----:B--2---:R-:W-:Y:S01]  /*7ab0*/  MOV R5, UR9 ;  /* 0x0000000900057c02 */ /* 0x004fe20008000f00 */
[----:B------:R-:W-:Y:S01]  /*7ac0*/  IMAD.U32 R4, RZ, RZ, UR8 ;  /* 0x00000008ff047e24 */ /* 0x000fe2000f8e00ff */
[----:B-----5:R-:W-:Y:S01]  /*7ad0*/  MOV R7, UR7 ;  /* 0x0000000700077c02 */ /* 0x020fe20008000f00 */
[----:B------:R-:W-:Y:S01]  /*7ae0*/  IMAD.U32 R6, RZ, RZ, UR6 ;  /* 0x00000006ff067e24 */ /* 0x000fe2000f8e00ff */
[----:B---3--:R-:W-:Y:S01]  /*7af0*/  MOV R11, UR5 ;  /* 0x00000005000b7c02 */ /* 0x008fe20008000f00 */
[----:B------:R-:W-:Y:S02]  /*7b00*/  IMAD.U32 R10, RZ, RZ, UR4 ;  /* 0x00000004ff0a7e24 */ /* 0x000fe4000f8e00ff */
[----:B------:R-:W-:Y:S07]  /*7b10*/  LEPC R20, `(.L_x_127) ;  /* 0x000000001014794e */ /* 0x000fee0000000000 */
[----:B-1--4-:R-:W-:Y:S05]  /*7b20*/  CALL.ABS.NOINC R2 ;  /* 0x0000000002007343 */ /* 0x012fea0003c00000 */
.L_x_127:
[-C--:B---3--:R-:W-:Y:S01]  /*7b30*/  F2FP.F16.E4M3.UNPACK_B R42, R72.reuse ;  /* 0x00000048ff2a723e */ /* 0x088fe200020006ff */
        /* <DEDUP_REMOVED lines=13> */
[----:B------:R-:W-:Y:S01]  /*7c10*/  F2FP.F16.E4M3.UNPACK_B R54, R75 ;  /* 0x0000004bff36723e */ /* 0x000fe200020006ff */
[----:B------:R-:W2:Y:S01]  /*7c20*/  LDTM.x32 R4, tmem[UR4+0x20] ;  /* 0x00002004000479ee */ /* 0x000ea200082c0000 */
[----:B------:R-:W-:Y:S01]  /*7c30*/  HADD2.F32 R46, -RZ, R46.H1_H1 ;  /* 0x3000002eff2e7230 */ /* 0x000fe20000004100 */
[----:B----4-:R-:W-:Y:S01]  /*7c40*/  F2FP.F16.E4M3.UNPACK_B R58, R76 ;  /* 0x0000004cff3a723e */ /* 0x010fe200020006ff */
[--C-:B------:R-:W-:Y:S01]  /*7c50*/  HADD2.F32 R49, -RZ, R50.reuse.H0_H0 ;  /* 0x20000032ff317230 */ /* 0x100fe20000004100 */
[----:B------:R-:W-:Y:S01]  /*7c60*/  F2FP.F16.E4M3.UNPACK_B R62, R77 ;  /* 0x0000004dff3e723e */ /* 0x000fe200020006ff */
[----:B------:R-:W-:Y:S01]  /*7c70*/  HADD2.F32 R50, -RZ, R50.H1_H1 ;  /* 0x30000032ff327230 */ /* 0x000fe20000004100 */
[----:B------:R-:W-:Y:S01]  /*7c80*/  F2FP.F16.E4M3.UNPACK_B R66, R78 ;  /* 0x0000004eff42723e */ /* 0x000fe200020006ff */
[--C-:B------:R-:W-:Y:S01]  /*7c90*/  HADD2.F32 R53, -RZ, R54.reuse.H0_H0 ;  /* 0x20000036ff357230 */ /* 0x100fe20000004100 */
[----:B------:R-:W-:Y:S01]  /*7ca0*/  F2FP.F16.E4M3.UNPACK_B R70, R79 ;  /* 0x0000004fff46723e */ /* 0x000fe200020006ff */
[----:B------:R-:W-:Y:S01]  /*7cb0*/  HADD2.F32 R54, -RZ, R54.H1_H1 ;  /* 0x30000036ff367230 */ /* 0x000fe20000004100 */
[----:B------:R-:W-:Y:S01]  /*7cc0*/  F2FP.F16.E4M3.UNPACK_B R56, R75.H1 ;  /* 0x0000004bff38723e */ /* 0x000fe200030006ff */
[--C-:B------:R-:W-:Y:S01]  /*7cd0*/  HADD2.F32 R57, -RZ, R58.reuse.H0_H0 ;  /* 0x2000003aff397230 */ /* 0x100fe20000004100 */
[----:B------:R-:W-:Y:S01]  /*7ce0*/  F2FP.F16.E4M3.UNPACK_B R60, R76.H1 ;  /* 0x0000004cff3c723e */ /* 0x000fe200030006ff */
[----:B------:R-:W-:Y:S01]  /*7cf0*/  HADD2.F32 R58, -RZ, R58.H1_H1 ;  /* 0x3000003aff3a7230 */ /* 0x000fe20000004100 */
[----:B------:R-:W-:Y:S01]  /*7d00*/  F2FP.F16.E4M3.UNPACK_B R64, R77.H1 ;  /* 0x0000004dff40723e */ /* 0x000fe200030006ff */
[--C-:B------:R-:W-:Y:S01]  /*7d10*/  HADD2.F32 R61, -RZ, R62.reuse.H0_H0 ;  /* 0x2000003eff3d7230 */ /* 0x100fe20000004100 */
[----:B------:R-:W-:Y:S01]  /*7d20*/  F2FP.F16.E4M3.UNPACK_B R68, R78.H1 ;  /* 0x0000004eff44723e */ /* 0x000fe200030006ff */
[----:B------:R-:W-:Y:S01]  /*7d30*/  HADD2.F32 R62, -RZ, R62.H1_H1 ;  /* 0x3000003eff3e7230 */ /* 0x000fe20000004100 */
[----:B------:R-:W-:Y:S01]  /*7d40*/  ISETP.NE.AND P0, PT, R97, RZ, PT ;  /* 0x000000ff6100720c */ /* 0x000fe20003f05270 */
[--C-:B------:R-:W-:Y:S01]  /*7d50*/  HADD2.F32 R65, -RZ, R66.reuse.H0_H0 ;  /* 0x20000042ff417230 */ /* 0x100fe20000004100 */
[----:B------:R-:W-:Y:S01]  /*7d60*/  ISETP.NE.AND P6, PT, R102, RZ, PT ;  /* 0x000000ff6600720c */ /* 0x000fe20003fc5270 */
[----:B------:R-:W-:Y:S02]  /*7d70*/  HADD2.F32 R66, -RZ, R66.H1_H1 ;  /* 0x30000042ff427230 */ /* 0x000fe40000004100 */
[--C-:B------:R-:W-:Y:S02]  /*7d80*/  HADD2.F32 R69, -RZ, R70.reuse.H0_H0 ;  /* 0x20000046ff457230 */ /* 0x100fe40000004100 */
[C---:B--2---:R-:W-:Y:S01]  /*7d90*/  FMUL R0, R38.reuse, R4 ;  /* 0x0000000426007220 */ /* 0x044fe20000400000 */
        /* <DEDUP_REMOVED lines=20> */
[--C-:B------:R-:W-:Y:S02]  /*7ee0*/  HADD2.F32 R47, -RZ, R48.reuse.H0_H0 ;  /* 0x20000030ff2f7230 */ /* 0x100fe40000004100 */
[C---:B------:R-:W-:Y:S01]  /*7ef0*/  FMUL R6, R38.reuse, R10 ;  /* 0x0000000a26067220 */ /* 0x040fe20000400000 */
[C---:B------:R-:W-:Y:S01]  /*7f00*/  FFMA R3, R41.reuse, R42, R3 ;  /* 0x0000002a29037223 */ /* 0x040fe20000000003 */
[----:B------:R-:W-:Y:S02]  /*7f10*/  HADD2.F32 R48, -RZ, R48.H1_H1 ;  /* 0x30000030ff307230 */ /* 0x000fe40000004100 */
[C---:B------:R-:W-:Y:S01]  /*7f20*/  FFMA R7, R41.reuse, R44, R7 ;  /* 0x0000002c29077223 */ /* 0x040fe20000000007 */
[C---:B------:R-:W-:Y:S01]  /*7f30*/  FFMA R4, R41.reuse, R45, R4 ;  /* 0x0000002d29047223 */ /* 0x040fe20000000004 */
[C---:B------:R-:W-:Y:S01]  /*7f40*/  FFMA R5, R41.reuse, R46, R5 ;  /* 0x0000002e29057223 */ /* 0x040fe20000000005 */
[----:B------:R-:W-:Y:S01]  /*7f50*/  FFMA R6, R41, R47, R6 ;  /* 0x0000002f29067223 */ /* 0x000fe20000000006 */
[----:B------:R-:W-:Y:S01]  /*7f60*/  FMUL R11, R38, R11 ;  /* 0x0000000b260b7220 */ /* 0x000fe20000400000 */
[----:B------:R-:W-:Y:S01]  /*7f70*/  F2FP.F16.E4M3.UNPACK_B R40, R79.H1 ;  /* 0x0000004fff28723e */ /* 0x000fe200030006ff */
[--C-:B------:R-:W-:Y:S01]  /*7f80*/  HADD2.F32 R51, -RZ, R52.reuse.H0_H0 ;  /* 0x20000034ff337230 */ /* 0x100fe20000004100 */
[----:B------:R-:W-:Y:S01]  /*7f90*/  F2FP.SATFINITE.E4M3.F32.PACK_AB_MERGE_C R103, R7, R3, RZ ;  /* 0x000000030767723e */ /* 0x000fe200048070ff */
[C---:B------:R-:W-:Y:S01]  /*7fa0*/  FFMA R11, R41.reuse, R48, R11 ;  /* 0x00000030290b7223 */ /* 0x040fe2000000000b */
[C---:B------:R-:W-:Y:S01]  /*7fb0*/  FFMA R8, R41.reuse, R49, R8 ;  /* 0x0000003129087223 */ /* 0x040fe20000000008 */
[----:B------:R-:W-:Y:S01]  /*7fc0*/  FFMA R9, R41, R50, R9 ;  /* 0x0000003229097223 */ /* 0x000fe20000000009 */
[----:B-1----:R-:W-:Y:S01]  /*7fd0*/  F2FP.SATFINITE.E4M3.F32.PACK_AB_MERGE_C R104, R2, R0, R103 ;  /* 0x000000000268723e */ /* 0x002fe20004807067 */
[----:B------:R-:W-:Y:S01]  /*7fe0*/  HADD2.F32 R52, -RZ, R52.H1_H1 ;  /* 0x30000034ff347230 */ /* 0x000fe20000004100 */
[----:B------:R-:W-:Y:S01]  /*7ff0*/  F2FP.SATFINITE.E4M3.F32.PACK_AB_MERGE_C R105, R11, R6, RZ ;  /* 0x000000060b69723e */ /* 0x000fe200048070ff */
[C---:B------:R-:W-:Y:S01]  /*8000*/  FMUL R10, R38.reuse, R14 ;  /* 0x0000000e260a7220 */ /* 0x040fe20000400000 */
[C---:B------:R-:W-:Y:S01]  /*8010*/  FMUL R15, R38.reuse, R15 ;  /* 0x0000000f260f7220 */ /* 0x040fe20000400000 */
[--C-:B------:R-:W-:Y:S01]  /*8020*/  HADD2.F32 R55, -RZ, R56.reuse.H0_H0 ;  /* 0x20000038ff377230 */ /* 0x100fe20000004100 */
[----:B------:R-:W-:Y:S01]  /*8030*/  F2FP.SATFINITE.E4M3.F32.PACK_AB_MERGE_C R105, R5, R4, R105 ;  /* 0x000000040569723e */ /* 0x000fe20004807069 */
[C---:B------:R-:W-:Y:S01]  /*8040*/  FFMA R10, R41.reuse, R51, R10 ;  /* 0x00000033290a7223 */ /* 0x040fe2000000000a */
[C---:B------:R-:W-:Y:S01]  /*8050*/  FFMA R15, R41.reuse, R52, R15 ;  /* 0x00000034290f7223 */ /* 0x040fe2000000000f */
[C---:B------:R-:W-:Y:S01]  /*8060*/  FFMA R12, R41.reuse, R53, R12 ;  /* 0x00000035290c7223 */ /* 0x040fe2000000000c */
[C---:B------:R-:W-:Y:S01]  /*8070*/  FFMA R13, R41.reuse, R54, R13 ;  /* 0x00000036290d7223 */ /* 0x040fe2000000000d */
[----:B------:R-:W-:Y:S02]  /*8080*/  HADD2.F32 R56, -RZ, R56.H1_H1 ;  /* 0x30000038ff387230 */ /* 0x000fe40000004100 */
[C---:B------:R-:W-:Y:S01]  /*8090*/  FMUL R14, R38.reuse, R18 ;  /* 0x00000012260e7220 */ /* 0x040fe20000400000 */
[C---:B------:R-:W-:Y:S01]  /*80a0*/  FMUL R19, R38.reuse, R19 ;  /* 0x0000001326137220 */ /* 0x040fe20000400000 */
[--C-:B------:R-:W-:Y:S02]  /*80b0*/  HADD2.F32 R59, -RZ, R60.reuse.H0_H0 ;  /* 0x2000003cff3b7230 */ /* 0x100fe40000004100 */
[C---:B------:R-:W-:Y:S01]  /*80c0*/  FMUL R18, R38.reuse, R22 ;  /* 0x0000001626127220 */ /* 0x040fe20000400000 */
[C---:B------:R-:W-:Y:S01]  /*80d0*/  FFMA R14, R41.reuse, R55, R14 ;  /* 0x00000037290e7223 */ /* 0x040fe2000000000e */
[----:B------:R-:W-:Y:S02]  /*80e0*/  HADD2.F32 R60, -RZ, R60.H1_H1 ;  /* 0x3000003cff3c7230 */ /* 0x000fe40000004100 */
        /* <DEDUP_REMOVED lines=27> */
[----:B------:R-:W-:Y:S01]  /*82a0*/  FFMA R28, R41, R69, R28 ;  /* 0x00000045291c7223 */ /* 0x000fe2000000001c */
[----:B------:R-:W-:Y:S01]  /*82b0*/  F2FP.SATFINITE.E4M3.F32.PACK_AB_MERGE_C R107, R19, R14, RZ ;  /* 0x0000000e136b723e */ /* 0x000fe200048070ff */
        /* <DEDUP_REMOVED lines=25> */
[----:B------:R-:W-:Y:S02]  /*8450*/  UIADD3 UR4, UP0, UPT, UR62, 0x680, URZ ;  /* 0x000006803e047890 */ /* 0x000fe4000ff1e0ff */
[----:B------:R-:W-:Y:S02]  /*8460*/  UIADD3 UR13, UPT, UPT, UR49, 0x20, URZ ;  /* 0x00000020310d7890 */ /* 0x000fe4000fffe0ff */
[----:B------:R-:W-:Y:S02]  /*8470*/  UIADD3 UR12, UPT, UPT, UR43, 0x5200, URZ ;  /* 0x000052002b0c7890 */ /* 0x000fe4000fffe0ff */
[----:B------:R-:W-:Y:S01]  /*8480*/  UIADD3.X UR5, UPT, UPT, URZ, UR63, URZ, UP0, !UPT ;  /* 0x0000003fff057290 */ /* 0x000fe200087fe4ff */
[----:B------:R-:W-:Y:S01]  /*8490*/  UMOV UR14, UR50 ;  /* 0x00000032000e7c82 */ /* 0x000fe20008000000 */
[----:B------:R-:W-:Y:S01]  /*84a0*/  UMOV UR15, UR36 ;  /* 0x00000024000f7c82 */ /* 0x000fe20008000000 */
[----:B------:R-:W-:Y:S02]  /*84b0*/  UIADD3 UR9, UPT, UPT, UR49, 0xa0, URZ ;  /* 0x000000a031097890 */ /* 0x000fe4000fffe0ff */
[----:B------:R-:W-:Y:S01]  /*84c0*/  UIADD3 UR8, UPT, UPT, UR43, 0x5a00, URZ ;  /* 0x00005a002b087890 */ /* 0x000fe2000fffe0ff */
[----:B------:R-:W-:Y:S03]  /*84d0*/  UMOV UR10, UR50 ;  /* 0x00000032000a7c82 */ /* 0x000fe60008000000 */
[----:B------:R2:W-:Y:S01]  /*84e0*/  UTMASTG.3D [UR12], [UR4] ;  /* 0x0000000c040073b5 */ /* 0x0005e20008010000 */
[----:B------:R-:W-:Y:S04]  /*84f0*/  UMOV UR11, UR36 ;  /* 0x00000024000b7c82 */ /* 0x000fe80008000000 */
[----:B------:R2:W-:Y:S01]  /*8500*/  UTMASTG.3D [UR8], [UR4] ;  /* 0x00000008040073b5 */ /* 0x0005e20008010000 */
[----:B------:R0:W-:Y:S01]  /*8510*/  UTMACMDFLUSH ;  /* 0x00000000000079b7 */ /* 0x0001e20000000000 */
[----:B--2---:R-:W-:Y:S04]  /*8520*/  DEPBAR.LE SB0, 0x1 ;  /* 0x000080400000791a */ /* 0x004fe80000000000 */
.L_x_129:
[----:B------:R-:W-:Y:S05]  /*8530*/  BSYNC.RECONVERGENT B0 ;  /* 0x0000000000007941 */ /* 0x000fea0003800200 */
.L_x_128:
        /* <DEDUP_REMOVED lines=16> */
.L_x_133:
[----:B------:R-:W-:Y:S05]  /*8640*/  BSYNC B0 ;  /* 0x0000000000007941 */ /* 0x000fea0003800000 */
.L_x_132:
        /* <DEDUP_REMOVED lines=17> */
.L_x_131:
[----:B------:R-:W-:Y:S05]  /*8760*/  BSYNC B1 ;  /* 0x0000000000017941 */ /* 0x000fea0003800000 */
.L_x_130:
        /* <DEDUP_REMOVED lines=21> */
.L_x_135:
        /* <DEDUP_REMOVED lines=17> */
[----:B------:R-:W-:Y:S01]  /*89d0*/  ISETP.NE.AND P6, PT, R102, RZ, PT ;  /* 0x000000ff6600720c */ /* 0x000fe20003fc5270 */
[--C-:B------:R-:W-:Y:S01]  /*89e0*/  HADD2.F32 R49, -RZ, R50.reuse.H0_H0 ;  /* 0x20000032ff317230 */ /* 0x100fe20000004100 */
[----:B----4-:R-:W-:Y:S01]  /*89f0*/  F2FP.F16.E4M3.UNPACK_B R58, R76 ;  /* 0x0000004cff3a723e */ /* 0x010fe200020006ff */
[----:B------:R-:W-:Y:S01]  /*8a00*/  HADD2.F32 R50, -RZ, R50.H1_H1 ;  /* 0x30000032ff327230 */ /* 0x000fe20000004100 */
[----:B------:R-:W-:Y:S01]  /*8a10*/  F2FP.F16.E4M3.UNPACK_B R62, R77 ;  /* 0x0000004dff3e723e */ /* 0x000fe200020006ff */
[--C-:B------:R-:W-:Y:S01]  /*8a20*/  HADD2.F32 R53, -RZ, R54.reuse.H0_H0 ;  /* 0x20000036ff357230 */ /* 0x100fe20000004100 */
[----:B------:R-:W-:Y:S01]  /*8a30*/  F2FP.F16.E4M3.UNPACK_B R66, R78 ;  /* 0x0000004eff42723e */ /* 0x000fe200020006ff */
[----:B------:R-:W-:Y:S01]  /*8a40*/  HADD2.F32 R54, -RZ, R54.H1_H1 ;  /* 0x30000036ff367230 */ /* 0x000fe20000004100 */
[----:B------:R-:W-:Y:S01]  /*8a50*/  F2FP.F16.E4M3.UNPACK_B R70, R79 ;  /* 0x0000004fff46723e */ /* 0x000fe200020006ff */
[--C-:B------:R-:W-:Y:S01]  /*8a60*/  HADD2.F32 R57, -RZ, R58.reuse.H0_H0 ;  /* 0x2000003aff397230 */ /* 0x100fe20000004100 */
[----:B------:R-:W-:Y:S01]  /*8a70*/  F2FP.F16.E4M3.UNPACK_B R56, R75.H1 ;  /* 0x0000004bff38723e */ /* 0x000fe200030006ff */
[----:B------:R-:W-:Y:S01]  /*8a80*/  HADD2.F32 R58, -RZ, R58.H1_H1 ;  /* 0x3000003aff3a7230 */ /* 0x000fe20000004100 */
[----:B------:R-:W-:Y:S01]  /*8a90*/  F2FP.F16.E4M3.UNPACK_B R60, R76.H1 ;  /* 0x0000004cff3c723e */ /* 0x000fe200030006ff */
[--C-:B------:R-:W-:Y:S01]  /*8aa0*/  HADD2.F32 R61, -RZ, R62.reuse.H0_H0 ;  /* 0x2000003eff3d7230 */ /* 0x100fe20000004100 */
[----:B------:R-:W-:Y:S01]  /*8ab0*/  F2FP.F16.E4M3.UNPACK_B R64, R77.H1 ;  /* 0x0000004dff40723e */ /* 0x000fe200030006ff */
[----:B------:R-:W-:Y:S01]  /*8ac0*/  HADD2.F32 R62, -RZ, R62.H1_H1 ;  /* 0x3000003eff3e7230 */ /* 0x000fe20000004100 */
[----:B------:R-:W-:Y:S01]  /*8ad0*/  F2FP.F16.E4M3.UNPACK_B R68, R78.H1 ;  /* 0x0000004eff44723e */ /* 0x000fe200030006ff */
        /* <DEDUP_REMOVED lines=112> */
[----:B------:R-:W-:Y:S02]  /*91e0*/  UIADD3 UR4, UPT, UPT, UR43, 0x4200, URZ ;  /* 0x000042002b047890 */ /* 0x000fe4000fffe0ff */
[----:B------:R-:W-:Y:S01]  /*91f0*/  UIADD3 UR9, UPT, UPT, UR49, 0x40, URZ ;  /* 0x0000004031097890 */ /* 0x000fe2000fffe0ff */
[----:B------:R-:W-:Y:S01]  /*9200*/  UMOV UR10, UR50 ;  /* 0x00000032000a7c82 */ /* 0x000fe20008000000 */
[----:B------:R-:W-:Y:S02]  /*9210*/  UMOV UR11, UR36 ;  /* 0x00000024000b7c82 */ /* 0x000fe40008000000 */
[----:B------:R-:W-:Y:S01]  /*9220*/  MOV R96, UR4 ;  /* 0x0000000400607c02 */ /* 0x000fe20008000f00 */
[----:B------:R-:W-:Y:S02]  /*9230*/  UIADD3 UR4, UP0, UPT, UR62, 0x680, URZ ;  /* 0x000006803e047890 */ /* 0x000fe4000ff1e0ff */
[----:B------:R-:W-:Y:S01]  /*9240*/  UIADD3 UR13, UPT, UPT, UR49, 0xc0, URZ ;  /* 0x000000c0310d7890 */ /* 0x000fe2000fffe0ff */
[----:B------:R-:W-:Y:S01]  /*9250*/  R2UR UR8, R96 ;  /* 0x00000000600872ca */ /* 0x000fe200000e0000 */
[----:B------:R-:W-:Y:S02]  /*9260*/  UIADD3.X UR5, UPT, UPT, URZ, UR63, URZ, UP0, !UPT ;  /* 0x0000003fff057290 */ /* 0x000fe400087fe4ff */
[----:B------:R-:W-:Y:S01]  /*9270*/  UIADD3 UR12, UPT, UPT, UR43, 0x4a00, URZ ;  /* 0x00004a002b0c7890 */ /* 0x000fe2000fffe0ff */
[----:B------:R-:W-:Y:S01]  /*9280*/  UMOV UR14, UR50 ;  /* 0x00000032000e7c82 */ /* 0x000fe20008000000 */
[----:B------:R-:W-:Y:S08]  /*9290*/  UMOV UR15, UR36 ;  /* 0x00000024000f7c82 */ /* 0x000ff00008000000 */
[----:B------:R2:W-:Y:S01]  /*92a0*/  UTMASTG.3D [UR8], [UR4] ;  /* 0x00000008040073b5 */ /* 0x0005e20008010000 */
[----:B------:R2:W-:Y:S01]  /*92b0*/  UTMASTG.3D [UR12], [UR4] ;  /* 0x0000000c040073b5 */ /* 0x0005e20008010000 */
[----:B------:R0:W-:Y:S01]  /*92c0*/  UTMACMDFLUSH ;  /* 0x00000000000079b7 */ /* 0x0001e20000000000 */
[----:B--2---:R-:W-:Y:S04]  /*92d0*/  DEPBAR.LE SB0, 0x1 ;  /* 0x000080400000791a */ /* 0x004fe80000000000 */
.L_x_137:
[----:B------:R-:W-:Y:S05]  /*92e0*/  BSYNC.RECONVERGENT B0 ;  /* 0x0000000000007941 */ /* 0x000fea0003800200 */
.L_x_136:
        /* <DEDUP_REMOVED lines=16> */
.L_x_141:
[----:B------:R-:W-:Y:S05]  /*93f0*/  BSYNC B0 ;  /* 0x0000000000007941 */ /* 0x000fea0003800000 */
.L_x_140:
        /* <DEDUP_REMOVED lines=17> */
.L_x_139:
[----:B------:R-:W-:Y:S05]  /*9510*/  BSYNC B1 ;  /* 0x0000000000017941 */ /* 0x000fea0003800000 */
.L_x_138:
        /* <DEDUP_REMOVED lines=21> */
.L_x_143:
[----:B------:R-:W-:Y:S01]  /*9670*/  ISETP.NE.AND P0, PT, R97, RZ, PT ;  /* 0x000000ff6100720c */ /* 0x000fe20003f05270 */
[----:B------:R-:W-:Y:S05]  /*9680*/  WARPSYNC.ALL ;  /* 0x0000000000007948 */ /* 0x000fea0003800000 */
[----:B------:R-:W-:Y:S01]  /*9690*/  R2UR UR4, R39 ;  /* 0x00000000270472ca */ /* 0x000fe200000e0000 */
[----:B------:R-:W-:Y:S01]  /*96a0*/  BSSY.RECONVERGENT B0, `(.L_x_144) ;  /* 0x000009f000007945 */ /* 0x000fe20003800200 */
[-C--:B---3--:R-:W-:Y:S02]  /*96b0*/  F2FP.F16.E4M3.UNPACK_B R42, R72.reuse ;  /* 0x00000048ff2a723e */ /* 0x088fe400020006ff */
[----:B------:R-:W-:Y:S02]  /*96c0*/  F2FP.F16.E4M3.UNPACK_B R72, R72.H1 ;  /* 0x00000048ff48723e */ /* 0x000fe400030006ff */
[-C--:B------:R-:W-:Y:S01]  /*96d0*/  F2FP.F16.E4M3.UNPACK_B R46, R73.reuse ;  /* 0x00000049ff2e723e */ /* 0x080fe200020006ff */
[--C-:B------:R-:W-:Y:S01]  /*96e0*/  HADD2.F32 R40, -RZ, R42.reuse.H0_H0 ;  /* 0x2000002aff287230 */ /* 0x100fe20000004100 */
[----:B------:R-:W-:Y:S01]  /*96f0*/  F2FP.F16.E4M3.UNPACK_B R73, R73.H1 ;  /* 0x00000049ff49723e */ /* 0x000fe200030006ff */
[----:B------:R-:W-:Y:S01]  /*9700*/  HADD2.F32 R42, -RZ, R42.H1_H1 ;  /* 0x3000002aff2a7230 */ /* 0x000fe20000004100 */
[-C--:B------:R-:W-:Y:S01]  /*9710*/  F2FP.F16.E4M3.UNPACK_B R50, R74.reuse ;  /* 0x0000004aff32723e */ /* 0x080fe200020006ff */
[----:B------:R-:W-:Y:S01]  /*9720*/  HADD2.F32 R43, -RZ, R72.H0_H0 ;  /* 0x20000048ff2b7230 */ /* 0x000fe20000004100 */
[----:B------:R-:W-:Y:S01]  /*9730*/  F2FP.F16.E4M3.UNPACK_B R74, R74.H1 ;  /* 0x0000004aff4a723e */ /* 0x000fe200030006ff */
[----:B------:R-:W2:Y:S01]  /*9740*/  LDTM.x32 R4, tmem[UR4+0x60] ;  /* 0x00006004000479ee */ /* 0x000ea200082c0000 */
[----:B------:R-:W-:Y:S01]  /*9750*/  NOP ;  /* 0x0000000000007918 */ /* 0x000fe20000000000 */
[----:B------:R-:W-:Y:S01]  /*9760*/  IADD3 R90, PT, PT, R90, 0x110, RZ ;  /* 0x000001105a5a7810 */ /* 0x000fe20007ffe0ff */
[--C-:B------:R-:W-:Y:S01]  /*9770*/  HADD2.F32 R45, -RZ, R46.reuse.H0_H0 ;  /* 0x2000002eff2d7230 */ /* 0x100fe20000004100 */
[----:B------:R-:W-:Y:S01]  /*9780*/  F2FP.F16.E4M3.UNPACK_B R54, R75 ;  /* 0x0000004bff36723e */ /* 0x000fe200020006ff */
[----:B------:R-:W-:Y:S01]  /*9790*/  HADD2.F32 R46, -RZ, R46.H1_H1 ;  /* 0x3000002eff2e7230 */ /* 0x000fe20000004100 */
[----:B------:R-:W-:Y:S01]  /*97a0*/  LOP3.LUT R90, R90, 0xfefffff8, RZ, 0xc0, !PT ;  /* 0xfefffff85a5a7812 */ /* 0x000fe200078ec0ff */
[--C-:B------:R-:W-:Y:S01]  /*97b0*/  HADD2.F32 R49, -RZ, R50.reuse.H0_H0 ;  /* 0x20000032ff317230 */ /* 0x100fe20000004100 */
[----:B----4-:R-:W-:Y:S01]  /*97c0*/  F2FP.F16.E4M3.UNPACK_B R58, R76 ;  /* 0x0000004cff3a723e */ /* 0x010fe200020006ff */
[----:B------:R-:W-:Y:S01]  /*97d0*/  HADD2.F32 R50, -RZ, R50.H1_H1 ;  /* 0x30000032ff327230 */ /* 0x000fe20000004100 */
[----:B--2---:R2:W-:Y:S01]  /*97e0*/  SYNCS.ARRIVE.TRANS64.RED.A1T0 RZ, [R90+URZ], RZ ;  /* 0x000000ff5aff79a7 */ /* 0x0045e200081004ff */
[--C-:B------:R-:W-:Y:S01]  /*97f0*/  HADD2.F32 R53, -RZ, R54.reuse.H0_H0 ;  /* 0x20000036ff357230 */ /* 0x100fe20000004100 */
[-C--:B------:R-:W-:Y:S01]  /*9800*/  F2FP.F16.E4M3.UNPACK_B R62, R77.reuse ;  /* 0x0000004dff3e723e */ /* 0x080fe200020006ff */
[----:B------:R-:W-:Y:S01]  /*9810*/  HADD2.F32 R54, -RZ, R54.H1_H1 ;  /* 0x30000036ff367230 */ /* 0x000fe20000004100 */
[----:B------:R-:W-:Y:S01]  /*9820*/  F2FP.F16.E4M3.UNPACK_B R77, R77.H1 ;  /* 0x0000004dff4d723e */ /* 0x000fe200030006ff */
        /* <DEDUP_REMOVED lines=8> */
[----:B------:R-:W-:Y:S02]  /*98b0*/  HADD2.F32 R64, -RZ, R77.H1_H1 ;  /* 0x3000004dff407230 */ /* 0x000fe40000004100 */
[C---:B------:R-:W-:Y:S01]  /*98c0*/  FMUL R4, R38.reuse, R4 ;  /* 0x0000000426047220 */ /* 0x040fe20000400000 */
        /* <DEDUP_REMOVED lines=13> */
[--C-:B------:R-:W-:Y:S02]  /*99a0*/  HADD2.F32 R65, -RZ, R66.reuse.H0_H0 ;  /* 0x20000042ff417230 */ /* 0x100fe40000004100 */
[C---:B------:R-:W-:Y:S01]  /*99b0*/  FMUL R24, R38.reuse, R28 ;  /* 0x0000001c26187220 */ /* 0x040fe20000400000 */
[----:B------:R-:W-:Y:S02]  /*99c0*/  HADD2.F32 R66, -RZ, R66.H1_H1 ;  /* 0x30000042ff427230 */ /* 0x000fe40000004100 */
[C---:B------:R-:W-:Y:S01]  /*99d0*/  FMUL R25, R38.reuse, R29 ;  /* 0x0000001d26197220 */ /* 0x040fe20000400000 */
[--C-:B------:R-:W-:Y:S02]  /*99e0*/  HADD2.F32 R69, -RZ, R70.reuse.H0_H0 ;  /* 0x20000046ff457230 */ /* 0x100fe40000004100 */
[C---:B------:R-:W-:Y:S01]  /*99f0*/  FMUL R28, R38.reuse, R32 ;  /* 0x00000020261c7220 */ /* 0x040fe20000400000 */
[----:B------:R-:W-:Y:S02]  /*9a00*/  HADD2.F32 R70, -RZ, R70.H1_H1 ;  /* 0x30000046ff467230 */ /* 0x000fe40000004100 */
[C---:B------:R-:W-:Y:S01]  /*9a10*/  FMUL R29, R38.reuse, R33 ;  /* 0x00000021261d7220 */ /* 0x040fe20000400000 */
        /* <DEDUP_REMOVED lines=11> */
[C---:B------:R-:W-:Y:S01]  /*9ad0*/  FMUL R11, R38.reuse, R11 ;  /* 0x0000000b260b7220 */ /* 0x040fe20000400000 */
[----:B------:R-:W-:Y:S01]  /*9ae0*/  F2FP.F16.E4M3.UNPACK_B R78, R78.H1 ;  /* 0x0000004eff4e723e */ /* 0x000fe200030006ff */
[--C-:B------:R-:W-:Y:S01]  /*9af0*/  HADD2.F32 R51, -RZ, R74.reuse.H0_H0 ;  /* 0x2000004aff337230 */ /* 0x100fe20000004100 */
[----:B------:R-:W-:Y:S01]  /*9b00*/  F2FP.SATFINITE.E4M3.F32.PACK_AB_MERGE_C R100, R7, R6, RZ ;  /* 0x000000060764723e */ /* 0x000fe200048070ff */
[C---:B------:R-:W-:Y:S01]  /*9b10*/  FFMA R11, R41.reuse, R48, R11 ;  /* 0x00000030290b7223 */ /* 0x040fe2000000000b */
[C---:B------:R-:W-:Y:S01]  /*9b20*/  FFMA R12, R41.reuse, R49, R12 ;  /* 0x00000031290c7223 */ /* 0x040fe2000000000c */
[----:B------:R-:W-:Y:S01]  /*9b30*/  FFMA R13, R41, R50, R13 ;  /* 0x00000032290d7223 */ /* 0x000fe2000000000d */
[----:B------:R-:W-:Y:S01]  /*9b40*/  F2FP.SATFINITE.E4M3.F32.PACK_AB_MERGE_C R100, R5, R4, R100 ;  /* 0x000000040564723e */ /* 0x000fe20004807064 */
        /* <DEDUP_REMOVED lines=21> */
[----:B------:R-:W-:Y:S02]  /*9ca0*/  HADD2.F32 R62, -RZ, R77.H0_H0 ;  /* 0x2000004dff3e7230 */ /* 0x000fe40000004100 */
[C---:B------:R-:W-:Y:S01]  /*9cb0*/  FFMA R22, R41.reuse, R59, R22 ;  /* 0x0000003b29167223 */ /* 0x040fe20000000016 */
[C---:B------:R-:W-:Y:S01]  /*9cc0*/  FMUL R3, R38.reuse, R26 ;  /* 0x0000001a26037220 */ /* 0x040fe20000400000 */
[C---:B------:R-:W-:Y:S01]  /*9cd0*/  FFMA R23, R41.reuse, R60, R23 ;  /* 0x0000003c29177223 */ /* 0x040fe20000000017 */
[C---:B------:R-:W-:Y:S01]  /*9ce0*/  FMUL R27, R38.reuse, R27 ;  /* 0x0000001b261b7220 */ /* 0x040fe20000400000 */
[C---:B------:R-:W-:Y:S01]  /*9cf0*/  FFMA R0, R41.reuse, R61, R0 ;  /* 0x0000003d29007223 */ /* 0x040fe20000000000 */
[----:B------:R-:W-:Y:S01]  /*9d00*/  F2FP.F16.E4M3.UNPACK_B R79, R79.H1 ;  /* 0x0000004fff4f723e */ /* 0x000fe200030006ff */
        /* <DEDUP_REMOVED lines=23> */
[----:B-1----:R-:W-:Y:S02]  /*9e80*/  F2FP.SATFINITE.E4M3.F32.PACK_AB_MERGE_C R104, R23, R22, RZ ;  /* 0x000000161768723e */ /* 0x002fe400048070ff */
        /* <DEDUP_REMOVED lines=8> */
[----:B------:R-:W-:Y:S03]  /*9f10*/  IADD3 R36, PT, PT, R36, 0x1, RZ ;  /* 0x0000000124247810 */ /* 0x000fe60007ffe0ff */
[----:B------:R2:W-:Y:S01]  /*9f20*/  STS.128 [R99+0x5200], R104 ;  /* 0x0052006863007388 */ /* 0x0005e20000000c00 */
[----:B------:R-:W-:Y:S01]  /*9f30*/  @!PT LDS RZ, [RZ] ;  /* 0x00000000fffff984 */ /* 0x000fe20000000800 */
[----:B------:R-:W-:Y:S01]  /*9f40*/  @!PT LDS RZ, [RZ] ;  /* 0x00000000fffff984 */ /* 0x000fe20000000800 */
[----:B------:R-:W-:Y:S01]  /*9f50*/  @!PT LDS RZ, [RZ] ;  /* 0x00000000fffff984 */ /* 0x000fe20000000800 */
[----:B------:R-:W-:Y:S01]  /*9f60*/  @!PT LDS RZ, [RZ] ;  /* 0x00000000fffff984 */ /* 0x000fe20000000800 */
[----:B------:R1:W-:Y:S07]  /*9f70*/  MEMBAR.ALL.CTA ;  /* 0x0000000000007992 */ /* 0x0003ee0000008000 */
[----:B-1----:R-:W1:Y:S02]  /*9f80*/  FENCE.VIEW.ASYNC.S ;  /* 0x00000000000073c6 */ /* 0x002e640000000000 */
[----:B-1----:R-:W-:Y:S06]  /*9f90*/  BAR.SYNC.DEFER_BLOCKING 0x1, 0x80 ;  /* 0x0042000000007b1d */ /* 0x002fec0000010000 */
        /* <DEDUP_REMOVED lines=14> */
[----:B-1----:R-:W-:Y:S04]  /*a080*/  DEPBAR.LE SB0, 0x1 ;  /* 0x000080400000791a */ /* 0x002fe80000000000 */
.L_x_145:
[----:B------:R-:W-:Y:S05]  /*a090*/  BSYNC.RECONVERGENT B0 ;  /* 0x0000000000007941 */ /* 0x000fea0003800200 */
.L_x_144:
[----:B------:R-:W-:Y:S01]  /*a0a0*/  R2UR UR4, R88 ;  /* 0x00000000580472ca */ /* 0x000fe200000e0000 */
[----:B------:R-:W-:Y:S01]  /*a0b0*/  BAR.SYNC.DEFER_BLOCKING 0x1, 0x80 ;  /* 0x0042000000007b1d */ /* 0x000fe20000010000 */
[----:B------:R-:W-:Y:S01]  /*a0c0*/  ISETP.NE.AND P0, PT, R91, 0x2, PT ;  /* 0x000000025b00780c */ /* 0x000fe20003f05270 */
[----:B------:R-:W-:Y:S01]  /*a0d0*/  UISETP.NE.AND UP0, UPT, UR44, URZ, UPT ;  /* 0x000000ff2c00728c */ /* 0x000fe2000bf05270 */
[----:B------:R-:W-:Y:S01]  /*a0e0*/  ISETP.NE.AND P1, PT, R36, 0x4, PT ;  /* 0x000000042400780c */ /* 0x000fe20003f25270 */
[----:B------:R-:W-:Y:S01]  /*a0f0*/  UIADD3 UR32, UPT, UPT, UR37, UR59, URZ ;  /* 0x0000003b25207290 */ /* 0x000fe2000fffe0ff */
[----:B------:R-:W-:Y:S02]  /*a100*/  SEL R3, RZ, 0x1, P0 ;  /* 0x00000001ff037807 */ /* 0x000fe40000000000 */
[----:B------:R-:W-:Y:S02]  /*a110*/  SEL R0, RZ, 0x1, P1 ;  /* 0x00000001ff007807 */ /* 0x000fe40000800000 */
[----:B------:R-:W-:Y:S02]  /*a120*/  LOP3.LUT R94, R94, R3, RZ, 0x3c, !PT ;  /* 0x000000035e5e7212 */ /* 0x000fe400078e3cff */
[----:B------:R-:W-:Y:S01]  /*a130*/  LOP3.LUT R95, R95, R0, RZ, 0x3c, !PT ;  /* 0x000000005f5f7212 */ /* 0x000fe200078e3cff */
[----:B------:R-:W-:Y:S01]  /*a140*/  UIADD3 UR20, UPT, UPT, UR38, UR4, URZ ;  /* 0x0000000426147290 */ /* 0x000fe2000fffe0ff */
[----:B------:R-:W-:Y:S02]  /*a150*/  SEL R91, R91, RZ, P0 ;  /* 0x000000ff5b5b7207 */ /* 0x000fe40000000000 */
[----:B------:R-:W-:Y:S01]  /*a160*/  SEL R36, R36, RZ, P1 ;  /* 0x000000ff24247207 */ /* 0x000fe20000800000 */
[----:B------:R-:W-:Y:S01]  /*a170*/  UMOV UR36, UR58 ;  /* 0x0000003a00247c82 */ /* 0x000fe20008000000 */
[----:B------:R-:W-:Y:S07]  /*a180*/  BRA.U UP0, `(.L_x_146) ;  /* 0xffffffb900ac7547 */ /* 0x000fee000b83ffff */
[----:B------:R-:W-:Y:S05]  /*a190*/  EXIT ;  /* 0x000000000000794d */ /* 0x000fea0003800000 */
.L_x_24:
[----:B-1----:R1:W2:Y:S02]  /*a1a0*/  SYNCS.PHASECHK.TRANS64.TRYWAIT P0, [R0+URZ+0x140], R3 ;  /* 0x00014003000075a7 */ /* 0x0022a400080011ff */
[----:B--2---:R-:W-:Y:S05]  /*a1b0*/  @!P0 NANOSLEEP.SYNCS 0x989680 ;  /* 0x009896800000895d */ /* 0x004fea0003900000 */
[----:B------:R-:W2:Y:S02]  /*a1c0*/  @!P0 SYNCS.PHASECHK.TRANS64 P0, [R0+URZ+0x140], R3 ;  /* 0x00014003000085a7 */ /* 0x000ea400080010ff */
[----:B--2---:R-:W-:Y:S05]  /*a1d0*/  @!P0 BRA `(.L_x_24) ;  /* 0xfffffffc00f08947 */ /* 0x004fea000383ffff */
[----:B------:R-:W-:Y:S05]  /*a1e0*/  BRA `(.L_x_147) ;  /* 0xffffff7800307947 */ /* 0x000fea000383ffff */
.L_x_27:
[----:B-1----:R-:W-:-:S07]  /*a1f0*/  MOV R0, UR33 ;  /* 0x0000002100007c02 */ /* 0x002fce0008000f00 */
.L_x_148:
[----:B-1----:R1:W2:Y:S02]  /*a200*/  SYNCS.PHASECHK.TRANS64.TRYWAIT P0, [R0+URZ+0x40], R3 ;  /* 0x00004003000075a7 */ /* 0x0022a400080011ff */
[----:B--2---:R-:W-:Y:S05]  /*a210*/  @!P0 NANOSLEEP.SYNCS 0x989680 ;  /* 0x009896800000895d */ /* 0x004fea0003900000 */
[----:B------:R-:W2:Y:S02]  /*a220*/  @!P0 SYNCS.PHASECHK.TRANS64 P0, [R0+URZ+0x40], R3 ;  /* 0x00004003000085a7 */ /* 0x000ea400080010ff */
[----:B--2---:R-:W-:Y:S05]  /*a230*/  @!P0 BRA `(.L_x_148) ;  /* 0xfffffffc00f08947 */ /* 0x004fea000383ffff */
[----:B------:R-:W-:Y:S05]  /*a240*/  BRA `(.L_x_26) ;  /* 0xffffff7800807947 */ /* 0x000fea000383ffff */
.L_x_34:
[----:B-1----:R-:W-:-:S07]  /*a250*/  MOV R0, UR17 ;  /* 0x0000001100007c02 */ /* 0x002fce0008000f00 */
.L_x_149:
[----:B-1----:R1:W2:Y:S02]  /*a260*/  SYNCS.PHASECHK.TRANS64.TRYWAIT P0, [R0+URZ+0x40], R3 ;  /* 0x00004003000075a7 */ /* 0x0022a400080011ff */
[----:B--2---:R-:W-:Y:S05]  /*a270*/  @!P0 NANOSLEEP.SYNCS 0x989680 ;  /* 0x009896800000895d */ /* 0x004fea0003900000 */
[----:B------:R-:W2:Y:S02]  /*a280*/  @!P0 SYNCS.PHASECHK.TRANS64 P0, [R0+URZ+0x40], R3 ;  /* 0x00004003000085a7 */ /* 0x000ea400080010ff */
[----:B--2---:R-:W-:Y:S05]  /*a290*/  @!P0 BRA `(.L_x_149) ;  /* 0xfffffffc00f08947 */ /* 0x004fea000383ffff */
[----:B------:R-:W-:Y:S05]  /*a2a0*/  BRA `(.L_x_33) ;  /* 0xffffff7c00407947 */ /* 0x000fea000383ffff */
.L_x_39:
[----:B-1----:R1:W2:Y:S02]  /*a2b0*/  SYNCS.PHASECHK.TRANS64.TRYWAIT P0, [R3+URZ+0xd0], R0 ;  /* 0x0000d000030075a7 */ /* 0x0022a400080011ff */
[----:B--2---:R-:W-:Y:S05]  /*a2c0*/  @!P0 NANOSLEEP.SYNCS 0x989680 ;  /* 0x009896800000895d */ /* 0x004fea0003900000 */
[----:B------:R-:W2:Y:S02]  /*a2d0*/  @!P0 SYNCS.PHASECHK.TRANS64 P0, [R3+URZ+0xd0], R0 ;  /* 0x0000d000030085a7 */ /* 0x000ea400080010ff */
[----:B--2---:R-:W-:Y:S05]  /*a2e0*/  @!P0 BRA `(.L_x_39) ;  /* 0xfffffffc00f08947 */ /* 0x004fea000383ffff */
[----:B------:R-:W-:Y:S05]  /*a2f0*/  BRA `(.L_x_150) ;  /* 0xffffff7c00e47947 */ /* 0x000fea000383ffff */
.L_x_43:
[----:B-1----:R-:W-:-:S07]  /*a300*/  MOV R0, UR4 ;  /* 0x0000000400007c02 */ /* 0x002fce0008000f00 */
.L_x_151:
[----:B-1----:R1:W2:Y:S02]  /*a310*/  SYNCS.PHASECHK.TRANS64.TRYWAIT P0, [R0+URZ], R3 ;  /* 0x00000003000075a7 */ /* 0x0022a400080011ff */
[----:B--2---:R-:W-:Y:S05]  /*a320*/  @!P0 NANOSLEEP.SYNCS 0x989680 ;  /* 0x009896800000895d */ /* 0x004fea0003900000 */
[----:B------:R-:W2:Y:S02]  /*a330*/  @!P0 SYNCS.PHASECHK.TRANS64 P0, [R0+URZ], R3 ;  /* 0x00000003000085a7 */ /* 0x000ea400080010ff */
[----:B--2---:R-:W-:Y:S05]  /*a340*/  @!P0 BRA `(.L_x_151) ;  /* 0xfffffffc00f08947 */ /* 0x004fea000383ffff */
[----:B------:R-:W-:Y:S05]  /*a350*/  BRA `(.L_x_152) ;  /* 0xffffff84008c7947 */ /* 0x000fea000383ffff */
.L_x_44:
[----:B------:R-:W-:-:S07]  /*a360*/  MOV R0, UR5 ;  /* 0x0000000500007c02 */ /* 0x000fce0008000f00 */
.L_x_153:
[----:B-1----:R1:W2:Y:S02]  /*a370*/  SYNCS.PHASECHK.TRANS64.TRYWAIT P0, [R0+URZ], R3 ;  /* 0x00000003000075a7 */ /* 0x0022a400080011ff */
[----:B--2---:R-:W-:Y:S05]  /*a380*/  @!P0 NANOSLEEP.SYNCS 0x989680 ;  /* 0x009896800000895d */ /* 0x004fea0003900000 */
[----:B------:R-:W2:Y:S02]  /*a390*/  @!P0 SYNCS.PHASECHK.TRANS64 P0, [R0+URZ], R3 ;  /* 0x00000003000085a7 */ /* 0x000ea400080010ff */
[----:B--2---:R-:W-:Y:S05]  /*a3a0*/  @!P0 BRA `(.L_x_153) ;  /* 0xfffffffc00f08947 */ /* 0x004fea000383ffff */
[----:B------:R-:W-:Y:S05]  /*a3b0*/  BRA `(.L_x_154) ;  /* 0xffffff8400987947 */ /* 0x000fea000383ffff */
.L_x_45:
[----:B------:R-:W-:-:S07]  /*a3c0*/  MOV R0, UR5 ;  /* 0x0000000500007c02 */ /* 0x000fce0008000f00 */
.L_x_155:
[----:B-1----:R1:W2:Y:S02]  /*a3d0*/  SYNCS.PHASECHK.TRANS64.TRYWAIT P0, [R0+URZ], R3 ;  /* 0x00000003000075a7 */ /* 0x0022a400080011ff */
[----:B--2---:R-:W-:Y:S05]  /*a3e0*/  @!P0 NANOSLEEP.SYNCS 0x989680 ;  /* 0x009896800000895d */ /* 0x004fea0003900000 */
[----:B------:R-:W2:Y:S02]  /*a3f0*/  @!P0 SYNCS.PHASECHK.TRANS64 P0, [R0+URZ], R3 ;  /* 0x00000003000085a7 */ /* 0x000ea400080010ff */
[----:B--2---:R-:W-:Y:S05]  /*a400*/  @!P0 BRA `(.L_x_155) ;  /* 0xfffffffc00f08947 */ /* 0x004fea000383ffff */
[----:B------:R-:W-:Y:S05]  /*a410*/  BRA `(.L_x_156) ;  /* 0xffffff8400a47947 */ /* 0x000fea000383ffff */
.L_x_46:
[----:B------:R-:W-:-:S07]  /*a420*/  MOV R0, UR5 ;  /* 0x0000000500007c02 */ /* 0x000fce0008000f00 */
.L_x_157:
[----:B-1----:R1:W2:Y:S02]  /*a430*/  SYNCS.PHASECHK.TRANS64.TRYWAIT P0, [R0+URZ], R3 ;  /* 0x00000003000075a7 */ /* 0x0022a400080011ff */
[----:B--2---:R-:W-:Y:S05]  /*a440*/  @!P0 NANOSLEEP.SYNCS 0x989680 ;  /* 0x009896800000895d */ /* 0x004fea0003900000 */
[----:B------:R-:W2:Y:S02]  /*a450*/  @!P0 SYNCS.PHASECHK.TRANS64 P0, [R0+URZ], R3 ;  /* 0x00000003000085a7 */ /* 0x000ea400080010ff */
[----:B--2---:R-:W-:Y:S05]  /*a460*/  @!P0 BRA `(.L_x_157) ;  /* 0xfffffffc00f08947 */ /* 0x004fea000383ffff */
[----:B------:R-:W-:Y:S05]  /*a470*/  BRA `(.L_x_158) ;  /* 0xffffff8400b07947 */ /* 0x000fea000383ffff */
.L_x_47:
[----:B------:R-:W-:-:S07]  /*a480*/  MOV R0, UR5 ;  /* 0x0000000500007c02 */ /* 0x000fce0008000f00 */
.L_x_159:
[----:B-1----:R1:W2:Y:S02]  /*a490*/  SYNCS.PHASECHK.TRANS64.TRYWAIT P0, [R0+URZ], R3 ;  /* 0x00000003000075a7 */ /* 0x0022a400080011ff */
[----:B--2---:R-:W-:Y:S05]  /*a4a0*/  @!P0 NANOSLEEP.SYNCS 0x989680 ;  /* 0x009896800000895d */ /* 0x004fea0003900000 */
[----:B------:R-:W2:Y:S02]  /*a4b0*/  @!P0 SYNCS.PHASECHK.TRANS64 P0, [R0+URZ], R3 ;  /* 0x00000003000085a7 */ /* 0x000ea400080010ff */
[----:B--2---:R-:W-:Y:S05]  /*a4c0*/  @!P0 BRA `(.L_x_159) ;  /* 0xfffffffc00f08947 */ /* 0x004fea000383ffff */
[----:B------:R-:W-:Y:S05]  /*a4d0*/  BRA `(.L_x_160) ;  /* 0xffffff8400bc7947 */ /* 0x000fea000383ffff */
.L_x_48:
[----:B------:R-:W-:-:S07]  /*a4e0*/  MOV R0, UR5 ;  /* 0x0000000500007c02 */ /* 0x000fce0008000f00 */
.L_x_161:
[----:B-1----:R1:W2:Y:S02]  /*a4f0*/  SYNCS.PHASECHK.TRANS64.TRYWAIT P0, [R0+URZ], R3 ;  /* 0x00000003000075a7 */ /* 0x0022a400080011ff */
[----:B--2---:R-:W-:Y:S05]  /*a500*/  @!P0 NANOSLEEP.SYNCS 0x989680 ;  /* 0x009896800000895d */ /* 0x004fea0003900000 */
[----:B------:R-:W2:Y:S02]  /*a510*/  @!P0 SYNCS.PHASECHK.TRANS64 P0, [R0+URZ], R3 ;  /* 0x00000003000085a7 */ /* 0x000ea400080010ff */
[----:B--2---:R-:W-:Y:S05]  /*a520*/  @!P0 BRA `(.L_x_161) ;  /* 0xfffffffc00f08947 */ /* 0x004fea000383ffff */
[----:B------:R-:W-:Y:S05]  /*a530*/  BRA `(.L_x_162) ;  /* 0xffffff8400c87947 */ /* 0x000fea000383ffff */
.L_x_49:
[----:B------:R-:W-:-:S07]  /*a540*/  MOV R0, UR5 ;  /* 0x0000000500007c02 */ /* 0x000fce0008000f00 */
.L_x_163:
[----:B-1----:R1:W2:Y:S02]  /*a550*/  SYNCS.PHASECHK.TRANS64.TRYWAIT P0, [R0+URZ], R3 ;  /* 0x00000003000075a7 */ /* 0x0022a400080011ff */
[----:B--2---:R-:W-:Y:S05]  /*a560*/  @!P0 NANOSLEEP.SYNCS 0x989680 ;  /* 0x009896800000895d */ /* 0x004fea0003900000 */
[----:B------:R-:W2:Y:S02]  /*a570*/  @!P0 SYNCS.PHASECHK.TRANS64 P0, [R0+URZ], R3 ;  /* 0x00000003000085a7 */ /* 0x000ea400080010ff */
[----:B--2---:R-:W-:Y:S05]  /*a580*/  @!P0 BRA `(.L_x_163) ;  /* 0xfffffffc00f08947 */ /* 0x004fea000383ffff */
[----:B------:R-:W-:Y:S05]  /*a590*/  BRA `(.L_x_164) ;  /* 0xffffff8400d47947 */ /* 0x000fea000383ffff */
.L_x_52:
[----:B-1----:R1:W2:Y:S02]  /*a5a0*/  SYNCS.PHASECHK.TRANS64.TRYWAIT P0, [R2+URZ+0x130], R5 ;  /* 0x00013005020075a7 */ /* 0x0022a400080011ff */
[----:B--2---:R-:W-:Y:S05]  /*a5b0*/  @!P0 NANOSLEEP.SYNCS 0x989680 ;  /* 0x009896800000895d */ /* 0x004fea0003900000 */
[----:B------:R-:W2:Y:S02]  /*a5c0*/  @!P0 SYNCS.PHASECHK.TRANS64 P0, [R2+URZ+0x130], R5 ;  /* 0x00013005020085a7 */ /* 0x000ea400080010ff */
[----:B--2---:R-:W-:Y:S05]  /*a5d0*/  @!P0 BRA `(.L_x_52) ;  /* 0xfffffffc00f08947 */ /* 0x004fea000383ffff */
[----:B------:R-:W-:Y:S05]  /*a5e0*/  BRA `(.L_x_165) ;  /* 0xffffff8800307947 */ /* 0x000fea000383ffff */
.L_x_53:
[----:B------:R-:W-:-:S07]  /*a5f0*/  MOV R2, UR4 ;  /* 0x0000000400027c02 */ /* 0x000fce0008000f00 */
.L_x_166:
[----:B-1----:R1:W2:Y:S02]  /*a600*/  SYNCS.PHASECHK.TRANS64.TRYWAIT P0, [R2+URZ+0xe0], R5 ;  /* 0x0000e005020075a7 */ /* 0x0022a400080011ff */
[----:B--2---:R-:W-:Y:S05]  /*a610*/  @!P0 NANOSLEEP.SYNCS 0x989680 ;  /* 0x009896800000895d */ /* 0x004fea0003900000 */
[----:B------:R-:W2:Y:S02]  /*a620*/  @!P0 SYNCS.PHASECHK.TRANS64 P0, [R2+URZ+0xe0], R5 ;  /* 0x0000e005020085a7 */ /* 0x000ea400080010ff */
[----:B--2---:R-:W-:Y:S05]  /*a630*/  @!P0 BRA `(.L_x_166) ;  /* 0xfffffffc00f08947 */ /* 0x004fea000383ffff */
[----:B------:R-:W-:Y:S05]  /*a640*/  BRA `(.L_x_167) ;  /* 0xffffff8800407947 */ /* 0x000fea000383ffff */
.L_x_54:
[----:B-1----:R1:W2:Y:S02]  /*a650*/  SYNCS.PHASECHK.TRANS64.TRYWAIT P1, [R2+URZ+0xd0], R5 ;  /* 0x0000d005020075a7 */ /* 0x0022a400080211ff */
[----:B--2---:R-:W-:Y:S05]  /*a660*/  @!P1 NANOSLEEP.SYNCS 0x989680 ;  /* 0x009896800000995d */ /* 0x004fea0003900000 */
[----:B------:R-:W2:Y:S02]  /*a670*/  @!P1 SYNCS.PHASECHK.TRANS64 P1, [R2+URZ+0xd0], R5 ;  /* 0x0000d005020095a7 */ /* 0x000ea400080210ff */
[----:B--2---:R-:W-:Y:S05]  /*a680*/  @!P1 BRA `(.L_x_54) ;  /* 0xfffffffc00f09947 */ /* 0x004fea000383ffff */
[----:B------:R-:W-:Y:S05]  /*a690*/  BRA `(.L_x_168) ;  /* 0xffffff8800707947 */ /* 0x000fea000383ffff */
.L_x_57:
[----:B------:R-:W-:-:S07]  /*a6a0*/  MOV R0, UR4 ;  /* 0x0000000400007c02 */ /* 0x000fce0008000f00 */
.L_x_169:
[----:B-1----:R1:W2:Y:S02]  /*a6b0*/  SYNCS.PHASECHK.TRANS64.TRYWAIT P0, [R0+URZ+0xe0], R3 ;  /* 0x0000e003000075a7 */ /* 0x0022a400080011ff */
[----:B--2---:R-:W-:Y:S05]  /*a6c0*/  @!P0 NANOSLEEP.SYNCS 0x989680 ;  /* 0x009896800000895d */ /* 0x004fea0003900000 */
[----:B------:R-:W2:Y:S02]  /*a6d0*/  @!P0 SYNCS.PHASECHK.TRANS64 P0, [R0+URZ+0xe0], R3 ;  /* 0x0000e003000085a7 */ /* 0x000ea400080010ff */
[----:B--2---:R-:W-:Y:S05]  /*a6e0*/  @!P0 BRA `(.L_x_169) ;  /* 0xfffffffc00f08947 */ /* 0x004fea000383ffff */
[----:B------:R-:W-:Y:S05]  /*a6f0*/  BRA `(.L_x_56) ;  /* 0xffffff8800c47947 */ /* 0x000fea000383ffff */
.L_x_66:
[----:B-1----:R-:W-:-:S04]  /*a700*/  MOV R0, UR5 ;  /* 0x0000000500007c02 */ /* 0x002fc80008000f00 */
[----:B------:R1:W2:Y:S03]  /*a710*/  SYNCS.PHASECHK.TRANS64.TRYWAIT P0, [R0+URZ+0x8], R7 ;  /* 0x00000807000075a7 */ /* 0x0002a600080011ff */
[----:B--2---:R-:W-:Y:S05]  /*a720*/  @!P0 NANOSLEEP.SYNCS 0x989680 ;  /* 0x009896800000895d */ /* 0x004fea0003900000 */
[----:B------:R-:W2:Y:S02]  /*a730*/  @!P0 SYNCS.PHASECHK.TRANS64 P0, [R0+URZ+0x8], R7 ;  /* 0x00000807000085a7 */ /* 0x000ea400080010ff */
[----:B--2---:R-:W-:Y:S05]  /*a740*/  @!P0 BRA `(.L_x_66) ;  /* 0xfffffffc00ec8947 */ /* 0x004fea000383ffff */
[----:B------:R-:W-:Y:S05]  /*a750*/  BRA `(.L_x_65) ;  /* 0xffffff8c00787947 */ /* 0x000fea000383ffff */
.L_x_68:
[----:B------:R-:W-:Y:S01]  /*a760*/  BSSY B0, `(.L_x_170) ;  /* 0x0000006000007945 */ /* 0x000fe20003800000 */
[----:B------:R-:W-:-:S07]  /*a770*/  MOV R15, 0xffffffff ;  /* 0xffffffff000f7802 */ /* 0x000fce0000000f00 */
[----:B-1---5:R-:W-:Y:S05]  /*a780*/  WARPSYNC.COLLECTIVE R15, `(.L_x_171) ;  /* 0x000000000f0c7348 */ /* 0x022fea0003c00000 */
[----:B------:R-:W-:Y:S02]  /*a790*/  ELECT P6, UR79, PT ;  /* 0x00000000004f782f */ /* 0x000fe400038c0000 */
[----:B------:R-:W-:Y:S01]  /*a7a0*/  MOV R14, UR79 ;  /* 0x0000004f000e7c02 */ /* 0x000fe20008000f00 */
[----:B-1---5:R-:W-:Y:S10]  /*a7b0*/  ENDCOLLECTIVE ;  /* 0x000000000000791b */ /* 0x022ff40003800000 */
.L_x_171:
[----:B------:R-:W-:Y:S05]  /*a7c0*/  BSYNC B0 ;  /* 0x0000000000007941 */ /* 0x000fea0003800000 */
.L_x_170:
[----:B------:R-:W-:Y:S05]  /*a7d0*/  BRA `(.L_x_172) ;  /* 0xffffff8c00a87947 */ /* 0x000fea000383ffff */
.L_x_70:
[----:B-1----:R-:W-:-:S04]  /*a7e0*/  MOV R0, UR5 ;  /* 0x0000000500007c02 */ /* 0x002fc80008000f00 */
[----:B------:R1:W2:Y:S03]  /*a7f0*/  SYNCS.PHASECHK.TRANS64.TRYWAIT P0, [R0+URZ+0x8], R5 ;  /* 0x00000805000075a7 */ /* 0x0002a600080011ff */
[----:B--2---:R-:W-:Y:S05]  /*a800*/  @!P0 NANOSLEEP.SYNCS 0x989680 ;  /* 0x009896800000895d */ /* 0x004fea0003900000 */
[----:B------:R-:W2:Y:S02]  /*a810*/  @!P0 SYNCS.PHASECHK.TRANS64 P0, [R0+URZ+0x8], R5 ;  /* 0x00000805000085a7 */ /* 0x000ea400080010ff */
[----:B--2---:R-:W-:Y:S05]  /*a820*/  @!P0 BRA `(.L_x_70) ;  /* 0xfffffffc00ec8947 */ /* 0x004fea000383ffff */
[----:B------:R-:W-:Y:S05]  /*a830*/  BRA `(.L_x_69) ;  /* 0xffffff8c00ac7947 */ /* 0x000fea000383ffff */
.L_x_71:
[----:B-1----:R1:W2:Y:S02]  /*a840*/  SYNCS.PHASECHK.TRANS64.TRYWAIT P0, [R0+URZ+0xd0], R5 ;  /* 0x0000d005000075a7 */ /* 0x0022a400080011ff */
[----:B--2---:R-:W-:Y:S05]  /*a850*/  @!P0 NANOSLEEP.SYNCS 0x989680 ;  /* 0x009896800000895d */ /* 0x004fea0003900000 */
[----:B------:R-:W2:Y:S02]  /*a860*/  @!P0 SYNCS.PHASECHK.TRANS64 P0, [R0+URZ+0xd0], R5 ;  /* 0x0000d005000085a7 */ /* 0x000ea400080010ff */
[----:B--2---:R-:W-:Y:S05]  /*a870*/  @!P0 BRA `(.L_x_71) ;  /* 0xfffffffc00f08947 */ /* 0x004fea000383ffff */
[----:B------:R-:W-:Y:S05]  /*a880*/  BRA `(.L_x_173) ;  /* 0xffffff9000987947 */ /* 0x000fea000383ffff */
.L_x_73:
[----:B------:R-:W-:-:S07]  /*a890*/  MOV R0, UR31 ;  /* 0x0000001f00007c02 */ /* 0x000fce0008000f00 */
.L_x_174:
[----:B-1----:R1:W2:Y:S02]  /*a8a0*/  SYNCS.PHASECHK.TRANS64.TRYWAIT P0, [R0+URZ+0x110], R5 ;  /* 0x00011005000075a7 */ /* 0x0022a400080011ff */
[----:B--2---:R-:W-:Y:S05]  /*a8b0*/  @!P0 NANOSLEEP.SYNCS 0x989680 ;  /* 0x009896800000895d */ /* 0x004fea0003900000 */
[----:B------:R-:W2:Y:S02]  /*a8c0*/  @!P0 SYNCS.PHASECHK.TRANS64 P0, [R0+URZ+0x110], R5 ;  /* 0x00011005000085a7 */ /* 0x000ea400080010ff */
[----:B--2---:R-:W-:Y:S05]  /*a8d0*/  @!P0 BRA `(.L_x_174) ;  /* 0xfffffffc00f08947 */ /* 0x004fea000383ffff */
[----:B------:R-:W-:Y:S05]  /*a8e0*/  BRA `(.L_x_175) ;  /* 0xffffff9000e47947 */ /* 0x000fea000383ffff */
.L_x_76:
[----:B------:R-:W-:Y:S07]  /*a8f0*/  MOV R0, UR5 ;  /* 0x0000000500007c02 */ /* 0x000fee0008000f00 */
.L_x_176:
[----:B-1----:R1:W2:Y:S02]  /*a900*/  SYNCS.PHASECHK.TRANS64.TRYWAIT P0, [R0+URZ], R5 ;  /* 0x00000005000075a7 */ /* 0x0022a400080011ff */
[----:B--2---:R-:W-:Y:S05]  /*a910*/  @!P0 NANOSLEEP.SYNCS 0x989680 ;  /* 0x009896800000895d */ /* 0x004fea0003900000 */
[----:B------:R-:W2:Y:S02]  /*a920*/  @!P0 SYNCS.PHASECHK.TRANS64 P0, [R0+URZ], R5 ;  /* 0x00000005000085a7 */ /* 0x000ea400080010ff */
[----:B--2---:R-:W-:Y:S05]  /*a930*/  @!P0 BRA `(.L_x_176) ;  /* 0xfffffffc00f08947 */ /* 0x004fea000383ffff */
[----:B------:R-:W-:Y:S05]  /*a940*/  BRA `(.L_x_75) ;  /* 0xffffff9000f87947 */ /* 0x000fea000383ffff */
.L_x_80:
[----:B-1----:R-:W-:-:S07]  /*a950*/  MOV R0, UR4 ;  /* 0x0000000400007c02 */ /* 0x002fce0008000f00 */
.L_x_177:
[----:B-1----:R1:W2:Y:S02]  /*a960*/  SYNCS.PHASECHK.TRANS64.TRYWAIT P0, [R0+URZ], R3 ;  /* 0x00000003000075a7 */ /* 0x0022a400080011ff */
[----:B--2---:R-:W-:Y:S05]  /*a970*/  @!P0 NANOSLEEP.SYNCS 0x989680 ;  /* 0x009896800000895d */ /* 0x004fea0003900000 */
[----:B------:R-:W2:Y:S02]  /*a980*/  @!P0 SYNCS.PHASECHK.TRANS64 P0, [R0+URZ], R3 ;  /* 0x00000003000085a7 */ /* 0x000ea400080010ff */
[----:B--2---:R-:W-:Y:S05]  /*a990*/  @!P0 BRA `(.L_x_177) ;  /* 0xfffffffc00f08947 */ /* 0x004fea000383ffff */
[----:B------:R-:W-:Y:S05]  /*a9a0*/  BRA `(.L_x_178) ;  /* 0xffffff9400ec7947 */ /* 0x000fea000383ffff */
.L_x_81:
[----:B------:R-:W-:-:S07]  /*a9b0*/  MOV R0, UR5 ;  /* 0x0000000500007c02 */ /* 0x000fce0008000f00 */
.L_x_179:
[----:B-1----:R1:W2:Y:S02]  /*a9c0*/  SYNCS.PHASECHK.TRANS64.TRYWAIT P0, [R0+URZ], R3 ;  /* 0x00000003000075a7 */ /* 0x0022a400080011ff */
[----:B--2---:R-:W-:Y:S05]  /*a9d0*/  @!P0 NANOSLEEP.SYNCS 0x989680 ;  /* 0x009896800000895d */ /* 0x004fea0003900000 */
[----:B------:R-:W2:Y:S02]  /*a9e0*/  @!P0 SYNCS.PHASECHK.TRANS64 P0, [R0+URZ], R3 ;  /* 0x00000003000085a7 */ /* 0x000ea400080010ff */
[----:B--2---:R-:W-:Y:S05]  /*a9f0*/  @!P0 BRA `(.L_x_179) ;  /* 0xfffffffc00f08947 */ /* 0x004fea000383ffff */
[----:B------:R-:W-:Y:S05]  /*aa00*/  BRA `(.L_x_180) ;  /* 0xffffff9400f87947 */ /* 0x000fea000383ffff */
.L_x_82:
[----:B------:R-:W-:-:S07]  /*aa10*/  MOV R0, UR5 ;  /* 0x0000000500007c02 */ /* 0x000fce0008000f00 */
.L_x_181:
[----:B-1----:R1:W2:Y:S02]  /*aa20*/  SYNCS.PHASECHK.TRANS64.TRYWAIT P0, [R0+URZ], R3 ;  /* 0x00000003000075a7 */ /* 0x0022a400080011ff */
[----:B--2---:R-:W-:Y:S05]  /*aa30*/  @!P0 NANOSLEEP.SYNCS 0x989680 ;  /* 0x009896800000895d */ /* 0x004fea0003900000 */
[----:B------:R-:W2:Y:S02]  /*aa40*/  @!P0 SYNCS.PHASECHK.TRANS64 P0, [R0+URZ], R3 ;  /* 0x00000003000085a7 */ /* 0x000ea400080010ff */
[----:B--2---:R-:W-:Y:S05]  /*aa50*/  @!P0 BRA `(.L_x_181) ;  /* 0xfffffffc00f08947 */ /* 0x004fea000383ffff */
[----:B------:R-:W-:Y:S05]  /*aa60*/  BRA `(.L_x_182) ;  /* 0xffffff9800047947 */ /* 0x000fea000383ffff */
.L_x_85:
[----:B------:R-:W-:-:S07]  /*aa70*/  MOV R0, UR26 ;  /* 0x0000001a00007c02 */ /* 0x000fce0008000f00 */
.L_x_183:
[----:B-1----:R1:W2:Y:S02]  /*aa80*/  SYNCS.PHASECHK.TRANS64.TRYWAIT P1, [R0+URZ+0x150], R3 ;  /* 0x00015003000075a7 */ /* 0x0022a400080211ff */
[----:B--2---:R-:W-:Y:S05]  /*aa90*/  @!P1 NANOSLEEP.SYNCS 0x989680 ;  /* 0x009896800000995d */ /* 0x004fea0003900000 */
[----:B------:R-:W2:Y:S02]  /*aaa0*/  @!P1 SYNCS.PHASECHK.TRANS64 P1, [R0+URZ+0x150], R3 ;  /* 0x00015003000095a7 */ /* 0x000ea400080210ff */
[----:B--2---:R-:W-:Y:S05]  /*aab0*/  @!P1 BRA `(.L_x_183) ;  /* 0xfffffffc00f09947 */ /* 0x004fea000383ffff */
[----:B------:R-:W-:Y:S05]  /*aac0*/  BRA `(.L_x_184) ;  /* 0xffffff9800507947 */ /* 0x000fea000383ffff */
.L_x_90:
[----:B--2---:R2:W3:Y:S02]  /*aad0*/  SYNCS.PHASECHK.TRANS64.TRYWAIT P0, [R12+URZ+0xd0], R9 ;  /* 0x0000d0090c0075a7 */ /* 0x0044e400080011ff */
[----:B---3--:R-:W-:Y:S05]  /*aae0*/  @!P0 NANOSLEEP.SYNCS 0x989680 ;  /* 0x009896800000895d */ /* 0x008fea0003900000 */
[----:B------:R-:W3:Y:S02]  /*aaf0*/  @!P0 SYNCS.PHASECHK.TRANS64 P0, [R12+URZ+0xd0], R9 ;  /* 0x0000d0090c0085a7 */ /* 0x000ee400080010ff */
[----:B---3--:R-:W-:Y:S05]  /*ab00*/  @!P0 BRA `(.L_x_90) ;  /* 0xfffffffc00f08947 */ /* 0x008fea000383ffff */
[----:B------:R-:W-:Y:S05]  /*ab10*/  BRA `(.L_x_185) ;  /* 0xffffff9c00847947 */ /* 0x000fea000383ffff */
.L_x_93:
[----:B------:R-:W-:Y:S07]  /*ab20*/  MOV R0, UR21 ;  /* 0x0000001500007c02 */ /* 0x000fee0008000f00 */
.L_x_186:
[----:B--2---:R2:W3:Y:S02]  /*ab30*/  SYNCS.PHASECHK.TRANS64.TRYWAIT P2, [R0+URZ+0xc8], R11 ;  /* 0x0000c80b000075a7 */ /* 0x0044e400080411ff */
[----:B---3--:R-:W-:Y:S05]  /*ab40*/  @!P2 NANOSLEEP.SYNCS 0x989680 ;  /* 0x009896800000a95d */ /* 0x008fea0003900000 */
[----:B------:R-:W3:Y:S02]  /*ab50*/  @!P2 SYNCS.PHASECHK.TRANS64 P2, [R0+URZ+0xc8], R11 ;  /* 0x0000c80b0000a5a7 */ /* 0x000ee400080410ff */
[----:B---3--:R-:W-:Y:S05]  /*ab60*/  @!P2 BRA `(.L_x_186) ;  /* 0xfffffffc00f0a947 */ /* 0x008fea000383ffff */
[----:B------:R-:W-:Y:S05]  /*ab70*/  BRA `(.L_x_92) ;  /* 0xffffffa000ec7947 */ /* 0x000fea000383ffff */
.L_x_96:
[----:B--2---:R-:W-:Y:S07]  /*ab80*/  MOV R0, UR21 ;  /* 0x0000001500007c02 */ /* 0x004fee0008000f00 */
.L_x_187:
[----:B--2---:R2:W3:Y:S02]  /*ab90*/  SYNCS.PHASECHK.TRANS64.TRYWAIT P0, [R0+URZ+0xa0], R9 ;  /* 0x0000a009000075a7 */ /* 0x0044e400080011ff */
[----:B---3--:R-:W-:Y:S05]  /*aba0*/  @!P0 NANOSLEEP.SYNCS 0x989680 ;  /* 0x009896800000895d */ /* 0x008fea0003900000 */
[----:B------:R-:W3:Y:S02]  /*abb0*/  @!P0 SYNCS.PHASECHK.TRANS64 P0, [R0+URZ+0xa0], R9 ;  /* 0x0000a009000085a7 */ /* 0x000ee400080010ff */
[----:B---3--:R-:W-:Y:S05]  /*abc0*/  @!P0 BRA `(.L_x_187) ;  /* 0xfffffffc00f08947 */ /* 0x008fea000383ffff */
[----:B------:R-:W-:Y:S05]  /*abd0*/  BRA `(.L_x_188) ;  /* 0xffffffa400487947 */ /* 0x000fea000383ffff */
.L_x_97:
[----:B------:R-:W-:Y:S07]  /*abe0*/  MOV R0, UR21 ;  /* 0x0000001500007c02 */ /* 0x000fee0008000f00 */
.L_x_189:
[----:B--2---:R2:W3:Y:S02]  /*abf0*/  SYNCS.PHASECHK.TRANS64.TRYWAIT P0, [R0+URZ+0xa8], R9 ;  /* 0x0000a809000075a7 */ /* 0x0044e400080011ff */
[----:B---3--:R-:W-:Y:S05]  /*ac00*/  @!P0 NANOSLEEP.SYNCS 0x989680 ;  /* 0x009896800000895d */ /* 0x008fea0003900000 */
[----:B------:R-:W3:Y:S02]  /*ac10*/  @!P0 SYNCS.PHASECHK.TRANS64 P0, [R0+URZ+0xa8], R9 ;  /* 0x0000a809000085a7 */ /* 0x000ee400080010ff */
[----:B---3--:R-:W-:Y:S05]  /*ac20*/  @!P0 BRA `(.L_x_189) ;  /* 0xfffffffc00f08947 */ /* 0x008fea000383ffff */
[----:B------:R-:W-:Y:S05]  /*ac30*/  BRA `(.L_x_190) ;  /* 0xffffffa400a07947 */ /* 0x000fea000383ffff */
.L_x_98:
[----:B------:R-:W-:Y:S07]  /*ac40*/  MOV R0, UR21 ;  /* 0x0000001500007c02 */ /* 0x000fee0008000f00 */
.L_x_191:
[----:B--2---:R2:W3:Y:S02]  /*ac50*/  SYNCS.PHASECHK.TRANS64.TRYWAIT P0, [R0+URZ+0xb0], R9 ;  /* 0x0000b009000075a7 */ /* 0x0044e400080011ff */
[----:B---3--:R-:W-:Y:S05]  /*ac60*/  @!P0 NANOSLEEP.SYNCS 0x989680 ;  /* 0x009896800000895d */ /* 0x008fea0003900000 */
[----:B------:R-:W3:Y:S02]  /*ac70*/  @!P0 SYNCS.PHASECHK.TRANS64 P0, [R0+URZ+0xb0], R9 ;  /* 0x0000b009000085a7 */ /* 0x000ee400080010ff */
[----:B---3--:R-:W-:Y:S05]  /*ac80*/  @!P0 BRA `(.L_x_191) ;  /* 0xfffffffc00f08947 */ /* 0x008fea000383ffff */
[----:B------:R-:W-:Y:S05]  /*ac90*/  BRA `(.L_x_192) ;  /* 0xffffffa400fc7947 */ /* 0x000fea000383ffff */
.L_x_99:
[----:B------:R-:W-:Y:S07]  /*aca0*/  MOV R0, UR21 ;  /* 0x0000001500007c02 */ /* 0x000fee0008000f00 */
.L_x_193:
[----:B--2---:R2:W3:Y:S02]  /*acb0*/  SYNCS.PHASECHK.TRANS64.TRYWAIT P0, [R0+URZ+0xb8], R9 ;  /* 0x0000b809000075a7 */ /* 0x0044e400080011ff */
[----:B---3--:R-:W-:Y:S05]  /*acc0*/  @!P0 NANOSLEEP.SYNCS 0x989680 ;  /* 0x009896800000895d */ /* 0x008fea0003900000 */
[----:B------:R-:W3:Y:S02]  /*acd0*/  @!P0 SYNCS.PHASECHK.TRANS64 P0, [R0+URZ+0xb8], R9 ;  /* 0x0000b809000085a7 */ /* 0x000ee400080010ff */
[----:B---3--:R-:W-:Y:S05]  /*ace0*/  @!P0 BRA `(.L_x_193) ;  /* 0xfffffffc00f08947 */ /* 0x008fea000383ffff */
[----:B------:R-:W-:Y:S05]  /*acf0*/  BRA `(.L_x_194) ;  /* 0xffffffa800587947 */ /* 0x000fea000383ffff */
.L_x_101:
[----:B------:R-:W-:-:S07]  /*ad00*/  MOV R0, UR21 ;  /* 0x0000001500007c02 */ /* 0x000fce0008000f00 */
.L_x_195:
[----:B--2---:R2:W4:Y:S02]  /*ad10*/  SYNCS.PHASECHK.TRANS64.TRYWAIT P0, [R0+URZ+0xa0], R3 ;  /* 0x0000a003000075a7 */ /* 0x00452400080011ff */
[----:B----4-:R-:W-:Y:S05]  /*ad20*/  @!P0 NANOSLEEP.SYNCS 0x989680 ;  /* 0x009896800000895d */ /* 0x010fea0003900000 */
[----:B------:R-:W4:Y:S02]  /*ad30*/  @!P0 SYNCS.PHASECHK.TRANS64 P0, [R0+URZ+0xa0], R3 ;  /* 0x0000a003000085a7 */ /* 0x000f2400080010ff */
[----:B----4-:R-:W-:Y:S05]  /*ad40*/  @!P0 BRA `(.L_x_195) ;  /* 0xfffffffc00f08947 */ /* 0x010fea000383ffff */
[----:B------:R-:W-:Y:S05]  /*ad50*/  BRA `(.L_x_196) ;  /* 0xffffffa800e47947 */ /* 0x000fea000383ffff */
.L_x_102:
[----:B--2---:R-:W-:-:S07]  /*ad60*/  MOV R0, UR21 ;  /* 0x0000001500007c02 */ /* 0x004fce0008000f00 */
.L_x_197:
[----:B--2---:R2:W4:Y:S02]  /*ad70*/  SYNCS.PHASECHK.TRANS64.TRYWAIT P0, [R0+URZ+0xa8], R3 ;  /* 0x0000a803000075a7 */ /* 0x00452400080011ff */
[----:B----4-:R-:W-:Y:S05]  /*ad80*/  @!P0 NANOSLEEP.SYNCS 0x989680 ;  /* 0x009896800000895d */ /* 0x010fea0003900000 */
[----:B------:R-:W4:Y:S02]  /*ad90*/  @!P0 SYNCS.PHASECHK.TRANS64 P0, [R0+URZ+0xa8], R3 ;  /* 0x0000a803000085a7 */ /* 0x000f2400080010ff */
[----:B----4-:R-:W-:Y:S05]  /*ada0*/  @!P0 BRA `(.L_x_197) ;  /* 0xfffffffc00f08947 */ /* 0x010fea000383ffff */
[----:B------:R-:W-:Y:S05]  /*adb0*/  BRA `(.L_x_198) ;  /* 0xffffffa800d47947 */ /* 0x000fea000383ffff */
.L_x_103:
[----:B--2---:R-:W-:-:S07]  /*adc0*/  MOV R0, UR21 ;  /* 0x0000001500007c02 */ /* 0x004fce0008000f00 */
.L_x_199:
[----:B--2---:R2:W4:Y:S02]  /*add0*/  SYNCS.PHASECHK.TRANS64.TRYWAIT P0, [R0+URZ+0xb0], R3 ;  /* 0x0000b003000075a7 */ /* 0x00452400080011ff */
[----:B----4-:R-:W-:Y:S05]  /*ade0*/  @!P0 NANOSLEEP.SYNCS 0x989680 ;  /* 0x009896800000895d */ /* 0x010fea0003900000 */
[----:B------:R-:W4:Y:S02]  /*adf0*/  @!P0 SYNCS.PHASECHK.TRANS64 P0, [R0+URZ+0xb0], R3 ;  /* 0x0000b003000085a7 */ /* 0x000f2400080010ff */
[----:B----4-:R-:W-:Y:S05]  /*ae00*/  @!P0 BRA `(.L_x_199) ;  /* 0xfffffffc00f08947 */ /* 0x010fea000383ffff */
[----:B------:R-:W-:Y:S05]  /*ae10*/  BRA `(.L_x_200) ;  /* 0xffffffa800c47947 */ /* 0x000fea000383ffff */
.L_x_105:
[----:B-1----:R1:W2:Y:S02]  /*ae20*/  SYNCS.PHASECHK.TRANS64.TRYWAIT P0, [R3+URZ+0xd0], R0 ;  /* 0x0000d000030075a7 */ /* 0x0022a400080011ff */
[----:B--2---:R-:W-:Y:S05]  /*ae30*/  @!P0 NANOSLEEP.SYNCS 0x989680 ;  /* 0x009896800000895d */ /* 0x004fea0003900000 */
[----:B------:R-:W2:Y:S02]  /*ae40*/  @!P0 SYNCS.PHASECHK.TRANS64 P0, [R3+URZ+0xd0], R0 ;  /* 0x0000d000030085a7 */ /* 0x000ea400080010ff */
[----:B--2---:R-:W-:Y:S05]  /*ae50*/  @!P0 BRA `(.L_x_105) ;  /* 0xfffffffc00f08947 */ /* 0x004fea000383ffff */
[----:B------:R-:W-:Y:S05]  /*ae60*/  BRA `(.L_x_201) ;  /* 0xffffffac00887947 */ /* 0x000fea000383ffff */
.L_x_116:
[----:B--2---:R2:W1:Y:S02]  /*ae70*/  SYNCS.PHASECHK.TRANS64.TRYWAIT P1, [R5+URZ+0x80], R2 ;  /* 0x00008002050075a7 */ /* 0x00446400080211ff */
[----:B-1----:R-:W-:Y:S05]  /*ae80*/  @!P1 NANOSLEEP.SYNCS 0x989680 ;  /* 0x009896800000995d */ /* 0x002fea0003900000 */
[----:B------:R-:W1:Y:S02]  /*ae90*/  @!P1 SYNCS.PHASECHK.TRANS64 P1, [R5+URZ+0x80], R2 ;  /* 0x00008002050095a7 */ /* 0x000e6400080210ff */
[----:B-1----:R-:W-:Y:S05]  /*aea0*/  @!P1 BRA `(.L_x_116) ;  /* 0xfffffffc00f09947 */ /* 0x002fea000383ffff */
[----:B------:R-:W-:Y:S05]  /*aeb0*/  BRA `(.L_x_115) ;  /* 0xffffffb800fc7947 */ /* 0x000fea000383ffff */
.L_x_118:
[----:B-1----:R1:W4:Y:S02]  /*aec0*/  SYNCS.PHASECHK.TRANS64.TRYWAIT P0, [R90+URZ+0xf0], R7 ;  /* 0x0000f0075a0075a7 */ /* 0x00232400080011ff */
[----:B----4-:R-:W-:Y:S05]  /*aed0*/  @!P0 NANOSLEEP.SYNCS 0x989680 ;  /* 0x009896800000895d */ /* 0x010fea0003900000 */
[----:B------:R-:W4:Y:S02]  /*aee0*/  @!P0 SYNCS.PHASECHK.TRANS64 P0, [R90+URZ+0xf0], R7 ;  /* 0x0000f0075a0085a7 */ /* 0x000f2400080010ff */
[----:B----4-:R-:W-:Y:S05]  /*aef0*/  @!P0 BRA `(.L_x_118) ;  /* 0xfffffffc00f08947 */ /* 0x010fea000383ffff */
[----:B------:R-:W-:Y:S05]  /*af00*/  BRA `(.L_x_117) ;  /* 0xffffffbc004c7947 */ /* 0x000fea000383ffff */
.L_x_126:
[----:B---3--:R3:W4:Y:S02]  /*af10*/  SYNCS.PHASECHK.TRANS64.TRYWAIT P0, [R103+URZ+0x80], R4 ;  /* 0x00008004670075a7 */ /* 0x00872400080011ff */
[----:B----4-:R-:W-:Y:S05]  /*af20*/  @!P0 NANOSLEEP.SYNCS 0x989680 ;  /* 0x009896800000895d */ /* 0x010fea0003900000 */
[----:B------:R-:W4:Y:S02]  /*af30*/  @!P0 SYNCS.PHASECHK.TRANS64 P0, [R103+URZ+0x80], R4 ;  /* 0x00008004670085a7 */ /* 0x000f2400080010ff */
[----:B----4-:R-:W-:Y:S05]  /*af40*/  @!P0 BRA `(.L_x_126) ;  /* 0xfffffffc00f08947 */ /* 0x010fea000383ffff */
[----:B------:R-:W-:Y:S05]  /*af50*/  BRA `(.L_x_125) ;  /* 0xffffffc800547947 */ /* 0x000fea000383ffff */
.L_x_134:
[----:B---3--:R3:W4:Y:S02]  /*af60*/  SYNCS.PHASECHK.TRANS64.TRYWAIT P0, [R103+URZ+0x80], R4 ;  /* 0x00008004670075a7 */ /* 0x00872400080011ff */
[----:B----4-:R-:W-:Y:S05]  /*af70*/  @!P0 NANOSLEEP.SYNCS 0x989680 ;  /* 0x009896800000895d */ /* 0x010fea0003900000 */
[----:B------:R-:W4:Y:S02]  /*af80*/  @!P0 SYNCS.PHASECHK.TRANS64 P0, [R103+URZ+0x80], R4 ;  /* 0x00008004670085a7 */ /* 0x000f2400080010ff */
[----:B----4-:R-:W-:Y:S05]  /*af90*/  @!P0 BRA `(.L_x_134) ;  /* 0xfffffffc00f08947 */ /* 0x010fea000383ffff */
[----:B------:R-:W-:Y:S05]  /*afa0*/  BRA `(.L_x_133) ;  /* 0xffffffd400a47947 */ /* 0x000fea000383ffff */
.L_x_142:
[----:B---3--:R3:W4:Y:S02]  /*afb0*/  SYNCS.PHASECHK.TRANS64.TRYWAIT P0, [R102+URZ+0x80], R3 ;  /* 0x00008003660075a7 */ /* 0x00872400080011ff */
[----:B----4-:R-:W-:Y:S05]  /*afc0*/  @!P0 NANOSLEEP.SYNCS 0x989680 ;  /* 0x009896800000895d */ /* 0x010fea0003900000 */
[----:B------:R-:W4:Y:S02]  /*afd0*/  @!P0 SYNCS.PHASECHK.TRANS64 P0, [R102+URZ+0x80], R3 ;  /* 0x00008003660085a7 */ /* 0x000f2400080010ff */
[----:B----4-:R-:W-:Y:S05]  /*afe0*/  @!P0 BRA `(.L_x_142) ;  /* 0xfffffffc00f08947 */ /* 0x010fea000383ffff */
[----:B------:R-:W-:Y:S05]  /*aff0*/  BRA `(.L_x_141) ;  /* 0xffffffe000fc7947 */ /* 0x000fea000383ffff */
        .weak           $__internal_0_$__cuda_sm10x_tcgen05_guardrail_trap_col_being_dealloced_not_returned_by_alloc
        .type           $__internal_0_$__cuda_sm10x_tcgen05_guardrail_trap_col_being_dealloced_not_returned_by_alloc,@function
        .size           $__internal_0_$__cuda_sm10x_tcgen05_guardrail_trap_col_being_dealloced_not_returned_by_alloc,($__internal_1_$__cuda_sm10x_tcgen05_guardrail_trap_phase_invalid_during_alloc - $__internal_0_$__cuda_sm10x_tcgen05_guardrail_trap_col_being_dealloced_not_returned_by_alloc)
$__internal_0_$__cuda_sm10x_tcgen05_guardrail_trap_col_being_dealloced_not_returned_by_alloc:
[----:B------:R-:W-:Y:S05]  /*b000*/  BPT.TRAP 0x1 ;  /* 0x000000040000795c */ /* 0x000fea0000300000 */
[----:B------:R-:W-:-:S04]  /*b010*/  HFMA2 R3, -RZ, RZ, 0, 0 ;  /* 0x00000000ff037431 */ /* 0x000fc800000001ff */
[----:B------:R-:W-:Y:S05]  /*b020*/  RET.REL.NODEC R2 `(_ZN7cutlass13device_kernelINS_4gemm6kernel13GemmUniversalIN4cute5tupleIJiiiiEEENS1_10collective13CollectiveMmaINS1_35MainloopSm100TmaUmmaWarpSpecializedILi8ELi2ELi4ENS5_IJNS4_1CILi2EEESB_NSA_ILi1EEEEEEEENS5_IJNSA_ILi128EEENSA_ILi256EEESF_EEENS_12float_e4m3_tENS5_IJlSC_lEEESI_SJ_NS4_8TiledMMAINS4_8MMA_AtomIJNS4_10MMA_TraitsINS4_25SM100_MMA_F8F6F4_2x1SM_SSEJSI_SI_fSF_SG_NS4_17integral_constantINS4_4UMMA5MajorELSQ_0EEESR_NSO_INSP_7ScaleInELSS_0EEEST_EEEEEENS4_6LayoutINS5_IJSC_SC_SC_EEENS5_IJNSA_ILi0EEESY_SY_EEEEENS5_IJNS4_10UnderscoreES11_S11_EEEEENS4_28SM100_TMA_2SM_LOAD_MULTICASTENS4_14ComposedLayoutINS4_7SwizzleILi3ELi4ELi3EEENS4_18smem_ptr_flag_bitsILi8EEENSW_INS5_IJNSA_ILi8EEESF_EEENS5_IJSF_SC_EEEEEEEvNS4_8identityENS4_18SM100_TMA_2SM_LOADES1E_vS1F_EENS_8epilogue10collective18CollectiveEpilogueINS1I_23Sm100TmaWarpSpecializedILi4ELi2ELi32ELb0ELb0EEEJNS5_IJNSA_ILi64EEESG_SF_EEENS5_IJNSW_IS1N_SC_EENSW_INS5_IJNSA_ILi32EEESB_EEENS5_IJSC_SF_EEEEEEEESI_SJ_SI_SJ_NS1I_6fusion15FusionCallbacksIS1M_NS1V_17LinearCombinationISI_fSI_fLNS_15FloatRoundStyleE2EEES1O_S1U_JEEENS4_5SM1004TMEM4LOAD26SM100_TMEM_LOAD_32dp32b32xENS4_13SM90_TMA_LOADENS15_INS16_ILi1ELi4ELi3EEES19_NSW_INS5_IJS1A_S1Q_EEENS5_IJS1Q_SC_EEEEEEENS4_39AutoVectorizingCopyWithAssumedAlignmentILi128EEENS4_14SM90_TMA_STOREES2A_S2C_S2C_EEEvvEEEEvNT_6ParamsE) ;  /* 0xffffff4c02f47950 */ /* 0x000fea0003c3ffff */
        .weak           $__internal_1_$__cuda_sm10x_tcgen05_guardrail_trap_phase_invalid_during_alloc
        .type           $__internal_1_$__cuda_sm10x_tcgen05_guardrail_trap_phase_invalid_during_alloc,@function
        .size           $__internal_1_$__cuda_sm10x_tcgen05_guardrail_trap_phase_invalid_during_alloc,($__internal_2_$__cuda_sm10x_tcgen05_guardrail_trap_unallocated_columns_being_dealloced - $__internal_1_$__cuda_sm10x_tcgen05_guardrail_trap_phase_invalid_during_alloc)
$__internal_1_$__cuda_sm10x_tcgen05_guardrail_trap_phase_invalid_during_alloc:
[----:B------:R-:W-:Y:S05]  /*b030*/  BPT.TRAP 0x1 ;  /* 0x000000040000795c */ /* 0x000fea0000300000 */
[----:B------:R-:W-:-:S04]  /*b040*/  MOV R5, 0x0 ;  /* 0x0000000000057802 */ /* 0x000fc80000000f00 */
[----:B------:R-:W-:Y:S05]  /*b050*/  RET.REL.NODEC R4 `(_ZN7cutlass13device_kernelINS_4gemm6kernel13GemmUniversalIN4cute5tupleIJiiiiEEENS1_10collective13CollectiveMmaINS1_35MainloopSm100TmaUmmaWarpSpecializedILi8ELi2ELi4ENS5_IJNS4_1CILi2EEESB_NSA_ILi1EEEEEEEENS5_IJNSA_ILi128EEENSA_ILi256EEESF_EEENS_12float_e4m3_tENS5_IJlSC_lEEESI_SJ_NS4_8TiledMMAINS4_8MMA_AtomIJNS4_10MMA_TraitsINS4_25SM100_MMA_F8F6F4_2x1SM_SSEJSI_SI_fSF_SG_NS4_17integral_constantINS4_4UMMA5MajorELSQ_0EEESR_NSO_INSP_7ScaleInELSS_0EEEST_EEEEEENS4_6LayoutINS5_IJSC_SC_SC_EEENS5_IJNSA_ILi0EEESY_SY_EEEEENS5_IJNS4_10UnderscoreES11_S11_EEEEENS4_28SM100_TMA_2SM_LOAD_MULTICASTENS4_14ComposedLayoutINS4_7SwizzleILi3ELi4ELi3EEENS4_18smem_ptr_flag_bitsILi8EEENSW_INS5_IJNSA_ILi8EEESF_EEENS5_IJSF_SC_EEEEEEEvNS4_8identityENS4_18SM100_TMA_2SM_LOADES1E_vS1F_EENS_8epilogue10collective18CollectiveEpilogueINS1I_23Sm100TmaWarpSpecializedILi4ELi2ELi32ELb0ELb0EEEJNS5_IJNSA_ILi64EEESG_SF_EEENS5_IJNSW_IS1N_SC_EENSW_INS5_IJNSA_ILi32EEESB_EEENS5_IJSC_SF_EEEEEEEESI_SJ_SI_SJ_NS1I_6fusion15FusionCallbacksIS1M_NS1V_17LinearCombinationISI_fSI_fLNS_15FloatRoundStyleE2EEES1O_S1U_JEEENS4_5SM1004TMEM4LOAD26SM100_TMEM_LOAD_32dp32b32xENS4_13SM90_TMA_LOADENS15_INS16_ILi1ELi4ELi3EEES19_NSW_INS5_IJS1A_S1Q_EEENS5_IJS1Q_SC_EEEEEEENS4_39AutoVectorizingCopyWithAssumedAlignmentILi128EEENS4_14SM90_TMA_STOREES2A_S2C_S2C_EEEvvEEEEvNT_6ParamsE) ;  /* 0xffffff4c04e87950 */ /* 0x000fea0003c3ffff */
        .weak           $__internal_2_$__cuda_sm10x_tcgen05_guardrail_trap_unallocated_columns_being_dealloced
        .type           $__internal_2_$__cuda_sm10x_tcgen05_guardrail_trap_unallocated_columns_being_dealloced,@function
        .size           $__internal_2_$__cuda_sm10x_tcgen05_guardrail_trap_unallocated_columns_being_dealloced,(.L_x_203 - $__internal_2_$__cuda_sm10x_tcgen05_guardrail_trap_unallocated_columns_being_dealloced)
$__internal_2_$__cuda_sm10x_tcgen05_guardrail_trap_unallocated_columns_being_dealloced:
[----:B------:R-:W-:Y:S05]  /*b060*/  BPT.TRAP 0x1 ;  /* 0x000000040000795c */ /* 0x000fea0000300000 */
[----:B------:R-:W-:-:S04]  /*b070*/  HFMA2 R3, -RZ, RZ, 0, 0 ;  /* 0x00000000ff037431 */ /* 0x000fc800000001ff */
[----:B------:R-:W-:Y:S05]  /*b080*/  RET.REL.NODEC R2 `(_ZN7cutlass13device_kernelINS_4gemm6kernel13GemmUniversalIN4cute5tupleIJiiiiEEENS1_10collective13CollectiveMmaINS1_35MainloopSm100TmaUmmaWarpSpecializedILi8ELi2ELi4ENS5_IJNS4_1CILi2EEESB_NSA_ILi1EEEEEEEENS5_IJNSA_ILi128EEENSA_ILi256EEESF_EEENS_12float_e4m3_tENS5_IJlSC_lEEESI_SJ_NS4_8TiledMMAINS4_8MMA_AtomIJNS4_10MMA_TraitsINS4_25SM100_MMA_F8F6F4_2x1SM_SSEJSI_SI_fSF_SG_NS4_17integral_constantINS4_4UMMA5MajorELSQ_0EEESR_NSO_INSP_7ScaleInELSS_0EEEST_EEEEEENS4_6LayoutINS5_IJSC_SC_SC_EEENS5_IJNSA_ILi0EEESY_SY_EEEEENS5_IJNS4_10UnderscoreES11_S11_EEEEENS4_28SM100_TMA_2SM_LOAD_MULTICASTENS4_14ComposedLayoutINS4_7SwizzleILi3ELi4ELi3EEENS4_18smem_ptr_flag_bitsILi8EEENSW_INS5_IJNSA_ILi8EEESF_EEENS5_IJSF_SC_EEEEEEEvNS4_8identityENS4_18SM100_TMA_2SM_LOADES1E_vS1F_EENS_8epilogue10collective18CollectiveEpilogueINS1I_23Sm100TmaWarpSpecializedILi4ELi2ELi32ELb0ELb0EEEJNS5_IJNSA_ILi64EEESG_SF_EEENS5_IJNSW_IS1N_SC_EENSW_INS5_IJNSA_ILi32EEESB_EEENS5_IJSC_SF_EEEEEEEESI_SJ_SI_SJ_NS1I_6fusion15FusionCallbacksIS1M_NS1V_17LinearCombinationISI_fSI_fLNS_15FloatRoundStyleE2EEES1O_S1U_JEEENS4_5SM1004TMEM4LOAD26SM100_TMEM_LOAD_32dp32b32xENS4_13SM90_TMA_LOADENS15_INS16_ILi1ELi4ELi3EEES19_NSW_INS5_IJS1A_S1Q_EEENS5_IJS1Q_SC_EEEEEEENS4_39AutoVectorizingCopyWithAssumedAlignmentILi128EEENS4_14SM90_TMA_STOREES2A_S2C_S2C_EEEvvEEEEvNT_6ParamsE) ;  /* 0xffffff4c02dc7950 */ /* 0x000fea0003c3ffff */
.L_x_202:
[----:B------:R-:W-:-:S00]  /*b090*/  BRA `(.L_x_202) ;  /* 0xfffffffc00fc7947 */ /* 0x000fc0000383ffff */
[----:B------:R-:W-:-:S00]  /*b0a0*/  NOP ;  /* 0x0000000000007918 */ /* 0x000fc00000000000 */
        /* <DEDUP_REMOVED lines=13> */
.L_x_203:


//--------------------- .nv.global.init           --------------------------
	.section	.nv.global.init,"aw",@progbits
.nv.global.init:
	.type		$str$27,@object
	.size		$str$27,($str$28 - $str$27)
$str$27:
        /*0000*/ 	.byte	0x28, 0x61, 0x64, 0x64, 0x72, 0x65, 0x73, 0x73, 0x20, 0x26, 0x20, 0x6d, 0x61, 0x73, 0x6b, 0x29
        /*0010*/ 	.byte	0x20, 0x3d, 0x3d, 0x20, 0x30, 0x00
	.type		$str$28,@object
	.size		$str$28,($str$26 - $str$28)
$str$28:
        /*0016*/ 	.byte	0x2f, 0x74, 0x6d, 0x70, 0x2f, 0x63, 0x75, 0x74, 0x6c, 0x61, 0x73, 0x73, 0x5f, 0x73, 0x77, 0x65
        /*0026*/ 	.byte	0x65, 0x70, 0x5f, 0x73, 0x72, 0x63, 0x2f, 0x69, 0x6e, 0x63, 0x6c, 0x75, 0x64, 0x65, 0x2f, 0x63
        /*0036*/ 	.byte	0x75, 0x74, 0x65, 0x2f, 0x70, 0x6f, 0x69, 0x6e, 0x74, 0x65, 0x72, 0x5f, 0x66, 0x6c, 0x61, 0x67
        /*0046*/ 	.byte	0x67, 0x65, 0x64, 0x2e, 0x68, 0x70, 0x70, 0x00
	.type		$str$26,@object
	.size		$str$26,($str$25 - $str$26)
$str$26:
        /*004e*/ 	.byte	0x2f, 0x74, 0x6d, 0x70, 0x2f, 0x63, 0x75, 0x74, 0x6c, 0x61, 0x73, 0x73, 0x5f, 0x73, 0x77, 0x65
        /*005e*/ 	.byte	0x65, 0x70, 0x5f, 0x73, 0x72, 0x63, 0x2f, 0x69, 0x6e, 0x63, 0x6c, 0x75, 0x64, 0x65, 0x2f, 0x63
        /*006e*/ 	.byte	0x75, 0x74, 0x65, 0x2f, 0x61, 0x74, 0x6f, 0x6d, 0x2f, 0x63, 0x6f, 0x70, 0x79, 0x5f, 0x74, 0x72
        /*007e*/ 	.byte	0x61, 0x69, 0x74, 0x73, 0x5f, 0x73, 0x6d, 0x31, 0x30, 0x30, 0x2e, 0x68, 0x70, 0x70, 0x00
	.type		$str$25,@object
	.size		$str$25,(__unnamed_1 - $str$25)
$str$25:
        /*008d*/ 	.byte	0x28, 0x28, 0x75, 0x69, 0x6e, 0x74, 0x33, 0x32, 0x5f, 0x74, 0x28, 0x74, 0x68, 0x72, 0x65, 0x61
        /*009d*/ 	.byte	0x64, 0x49, 0x64, 0x78, 0x2e, 0x78, 0x29, 0x20, 0x2f, 0x20, 0x33, 0x32, 0x29, 0x20, 0x25, 0x20
        /*00ad*/ 	.byte	0x34, 0x29, 0x20, 0x3d, 0x3d, 0x20, 0x28, 0x28, 0x28, 0x74, 0x6d, 0x65, 0x6d, 0x5f, 0x61, 0x64
        /*00bd*/ 	.byte	0x64, 0x72, 0x20, 0x3e, 0x3e, 0x20, 0x31, 0x36, 0x29, 0x20, 0x2f, 0x20, 0x33, 0x32, 0x29, 0x20
        /*00cd*/ 	.byte	0x25, 0x20, 0x34, 0x29, 0x00
	.type		__unnamed_1,@object
	.size		__unnamed_1,(__unnamed_2 - __unnamed_1)
__unnamed_1:
        /*00d2*/ 	.byte	0x61, 0x75, 0x74, 0x6f, 0x20, 0x63, 0x75, 0x74, 0x65, 0x3a, 0x3a, 0x61, 0x73, 0x5f, 0x70, 0x6f
        /* <DEDUP_REMOVED lines=24> */
        /*0262*/ 	.byte	0x3a, 0x3a, 0x43, 0x3c, 0x34, 0x30, 0x39, 0x36, 0x3e, 0x3e, 0x3e, 0x3e, 0x5d, 0x00
	.type		__unnamed_2,@object
	.size		__unnamed_2,(__unnamed_3 - __unnamed_2)
__unnamed_2:
        /* <DEDUP_REMOVED lines=26> */
	.type		__unnamed_3,@object
	.size		__unnamed_3,(.L_3 - __unnamed_3)
__unnamed_3:
        /* <DEDUP_REMOVED lines=40> */
        /*068e*/ 	.byte	0x74, 0x65, 0x3a, 0x3a, 0x43, 0x3c, 0x30, 0x3e, 0x3e, 0x3e, 0x3e, 0x5d, 0x00
.L_3:


//--------------------- .nv.shared._ZN7cutlass13device_kernelINS_4gemm6kernel13GemmUniversalIN4cute5tupleIJiiiiEEENS1_10collective13CollectiveMmaINS1_35MainloopSm100TmaUmmaWarpSpecializedILi8ELi2ELi4ENS5_IJNS4_1CILi2EEESB_NSA_ILi1EEEEEEEENS5_IJNSA_ILi128EEENSA_ILi256EEESF_EEENS_12float_e4m3_tENS5_IJlSC_lEEESI_SJ_NS4_8TiledMMAINS4_8MMA_AtomIJNS4_10MMA_TraitsINS4_25SM100_MMA_F8F6F4_2x1SM_SSEJSI_SI_fSF_SG_NS4_17integral_constantINS4_4UMMA5MajorELSQ_0EEESR_NSO_INSP_7ScaleInELSS_0EEEST_EEEEEENS4_6LayoutINS5_IJSC_SC_SC_EEENS5_IJNSA_ILi0EEESY_SY_EEEEENS5_IJNS4_10UnderscoreES11_S11_EEEEENS4_28SM100_TMA_2SM_LOAD_MULTICASTENS4_14ComposedLayoutINS4_7SwizzleILi3ELi4ELi3EEENS4_18smem_ptr_flag_bitsILi8EEENSW_INS5_IJNSA_ILi8EEESF_EEENS5_IJSF_SC_EEEEEEEvNS4_8identityENS4_18SM100_TMA_2SM_LOADES1E_vS1F_EENS_8epilogue10collective18CollectiveEpilogueINS1I_23Sm100TmaWarpSpecializedILi4ELi2ELi32ELb0ELb0EEEJNS5_IJNSA_ILi64EEESG_SF_EEENS5_IJNSW_IS1N_SC_EENSW_INS5_IJNSA_ILi32EEESB_EEENS5_IJSC_SF_EEEEEEEESI_SJ_SI_SJ_NS1I_6fusion15FusionCallbacksIS1M_NS1V_17LinearCombinationISI_fSI_fLNS_15FloatRoundStyleE2EEES1O_S1U_JEEENS4_5SM1004TMEM4LOAD26SM100_TMEM_LOAD_32dp32b32xENS4_13SM90_TMA_LOADENS15_INS16_ILi1ELi4ELi3EEES19_NSW_INS5_IJS1A_S1Q_EEENS5_IJS1Q_SC_EEEEEEENS4_39AutoVectorizingCopyWithAssumedAlignmentILi128EEENS4_14SM90_TMA_STOREES2A_S2C_S2C_EEEvvEEEEvNT_6ParamsE --------------------------
	.section	.nv.shared._ZN7cutlass13device_kernelINS_4gemm6kernel13GemmUniversalIN4cute5tupleIJiiiiEEENS1_10collective13CollectiveMmaINS1_35MainloopSm100TmaUmmaWarpSpecializedILi8ELi2ELi4ENS5_IJNS4_1CILi2EEESB_NSA_ILi1EEEEEEEENS5_IJNSA_ILi128EEENSA_ILi256EEESF_EEENS_12float_e4m3_tENS5_IJlSC_lEEESI_SJ_NS4_8TiledMMAINS4_8MMA_AtomIJNS4_10MMA_TraitsINS4_25SM100_MMA_F8F6F4_2x1SM_SSEJSI_SI_fSF_SG_NS4_17integral_constantINS4_4UMMA5MajorELSQ_0EEESR_NSO_INSP_7ScaleInELSS_0EEEST_EEEEEENS4_6LayoutINS5_IJSC_SC_SC_EEENS5_IJNSA_ILi0EEESY_SY_EEEEENS5_IJNS4_10UnderscoreES11_S11_EEEEENS4_28SM100_TMA_2SM_LOAD_MULTICASTENS4_14ComposedLayoutINS4_7SwizzleILi3ELi4ELi3EEENS4_18smem_ptr_flag_bitsILi8EEENSW_INS5_IJNSA_ILi8EEESF_EEENS5_IJSF_SC_EEEEEEEvNS4_8identityENS4_18SM100_TMA_2SM_LOADES1E_vS1F_EENS_8epilogue10collective18CollectiveEpilogueINS1I_23Sm100TmaWarpSpecializedILi4ELi2ELi32ELb0ELb0EEEJNS5_IJNSA_ILi64EEESG_SF_EEENS5_IJNSW_IS1N_SC_EENSW_INS5_IJNSA_ILi32EEESB_EEENS5_IJSC_SF_EEEEEEEESI_SJ_SI_SJ_NS1I_6fusion15FusionCallbacksIS1M_NS1V_17LinearCombinationISI_fSI_fLNS_15FloatRoundStyleE2EEES1O_S1U_JEEENS4_5SM1004TMEM4LOAD26SM100_TMEM_LOAD_32dp32b32xENS4_13SM90_TMA_LOADENS15_INS16_ILi1ELi4ELi3EEES19_NSW_INS5_IJS1A_S1Q_EEENS5_IJS1Q_SC_EEEEEEENS4_39AutoVectorizingCopyWithAssumedAlignmentILi128EEENS4_14SM90_TMA_STOREES2A_S2C_S2C_EEEvvEEEEvNT_6ParamsE,"aw",@nobits
	.sectionflags	@""
	.align	16
	.zero		1024


//--------------------- .nv.shared.reserved.0     --------------------------
	.section	.nv.shared.reserved.0,"aw",@nobits
	.weak		__nv_reservedSMEM_offset_0_alias
	.size		__nv_reservedSMEM_offset_0_alias, 0, 64
	.other		__nv_reservedSMEM_offset_0_alias,@"STO_CUDA_RESERVED_SHARED STV_DEFAULT"
__nv_reservedSMEM_offset_0_alias:
	.zero		0
.nv.shared.reserved.0:
	.zero		64
	.weak		__nv_reservedSMEM_tcgen05_partition
	.type		__nv_reservedSMEM_tcgen05_partition,@object
	.size		__nv_reservedSMEM_tcgen05_partition,(.L_0 - __nv_reservedSMEM_tcgen05_partition)
__nv_reservedSMEM_tcgen05_partition:
	.zero		32
.L_0:


//--------------------- .nv.global                --------------------------
	.section	.nv.global,"aw",@nobits
.nv.global:
	.type		_ZN40_INTERNAL_9fdff0a0_4_k_cu_24b92ae2_319154cute1_E,@object
	.size		_ZN40_INTERNAL_9fdff0a0_4_k_cu_24b92ae2_319154cute1_E,(_ZN40_INTERNAL_9fdff0a0_4_k_cu_24b92ae2_319154cuda3std3__45__cpo6cbeginE - _ZN40_INTERNAL_9fdff0a0_4_k_cu_24b92ae2_319154cute1_E)
_ZN40_INTERNAL_9fdff0a0_4_k_cu_24b92ae2_319154cute1_E:
	.zero		1
	.type		_ZN40_INTERNAL_9fdff0a0_4_k_cu_24b92ae2_319154cuda3std3__45__cpo6cbeginE,@object
	.size		_ZN40_INTERNAL_9fdff0a0_4_k_cu_24b92ae2_319154cuda3std3__45__cpo6cbeginE,(_ZN40_INTERNAL_9fdff0a0_4_k_cu_24b92ae2_319154cuda3std3__48in_placeE - _ZN40_INTERNAL_9fdff0a0_4_k_cu_24b92ae2_319154cuda3std3__45__cpo6cbeginE)
_ZN40_INTERNAL_9fdff0a0_4_k_cu_24b92ae2_319154cuda3std3__45__cpo6cbeginE:
	.zero		1
	.type		_ZN40_INTERNAL_9fdff0a0_4_k_cu_24b92ae2_319154cuda3std3__48in_placeE,@object
	.size		_ZN40_INTERNAL_9fdff0a0_4_k_cu_24b92ae2_319154cuda3std3__48in_placeE,(_ZN40_INTERNAL_9fdff0a0_4_k_cu_24b92ae2_319154cuda3std6ranges3__45__cpo9iter_moveE - _ZN40_INTERNAL_9fdff0a0_4_k_cu_24b92ae2_319154cuda3std3__48in_placeE)
_ZN40_INTERNAL_9fdff0a0_4_k_cu_24b92ae2_319154cuda3std3__48in_placeE:
	.zero		1
	.type		_ZN40_INTERNAL_9fdff0a0_4_k_cu_24b92ae2_319154cuda3std6ranges3__45__cpo9iter_moveE,@object
	.size		_ZN40_INTERNAL_9fdff0a0_4_k_cu_24b92ae2_319154cuda3std6ranges3__45__cpo9iter_moveE,(_ZN40_INTERNAL_9fdff0a0_4_k_cu_24b92ae2_319154cuda3std3__45__cpo5beginE - _ZN40_INTERNAL_9fdff0a0_4_k_cu_24b92ae2_319154cuda3std6ranges3__45__cpo9iter_moveE)
_ZN40_INTERNAL_9fdff0a0_4_k_cu_24b92ae2_319154cuda3std6ranges3__45__cpo9iter_moveE:
	.zero		1
	.type		_ZN40_INTERNAL_9fdff0a0_4_k_cu_24b92ae2_319154cuda3std3__45__cpo5beginE,@object
	.size		_ZN40_INTERNAL_9fdff0a0_4_k_cu_24b92ae2_319154cuda3std3__45__cpo5beginE,(_ZN40_INTERNAL_9fdff0a0_4_k_cu_24b92ae2_319154cuda3std3__442_GLOBAL__N__9fdff0a0_4_k_cu_24b92ae2_319156ignoreE - _ZN40_INTERNAL_9fdff0a0_4_k_cu_24b92ae2_319154cuda3std3__45__cpo5beginE)
_ZN40_INTERNAL_9fdff0a0_4_k_cu_24b92ae2_319154cuda3std3__45__cpo5beginE:
	.zero		1
	.type		_ZN40_INTERNAL_9fdff0a0_4_k_cu_24b92ae2_319154cuda3std3__442_GLOBAL__N__9fdff0a0_4_k_cu_24b92ae2_319156ignoreE,@object
	.size		_ZN40_INTERNAL_9fdff0a0_4_k_cu_24b92ae2_319154cuda3std3__442_GLOBAL__N__9fdff0a0_4_k_cu_24b92ae2_319156ignoreE,(_ZN40_INTERNAL_9fdff0a0_4_k_cu_24b92ae2_319154cute7productE - _ZN40_INTERNAL_9fdff0a0_4_k_cu_24b92ae2_319154cuda3std3__442_GLOBAL__N__9fdff0a0_4_k_cu_24b92ae2_319156ignoreE)
_ZN40_INTERNAL_9fdff0a0_4_k_cu_24b92ae2_319154cuda3std3__442_GLOBAL__N__9fdff0a0_4_k_cu_24b92ae2_319156ignoreE:
	.zero		1
	.type		_ZN40_INTERNAL_9fdff0a0_4_k_cu_24b92ae2_319154cute7productE,@object
	.size		_ZN40_INTERNAL_9fdff0a0_4_k_cu_24b92ae2_319154cute7productE,(_ZN40_INTERNAL_9fdff0a0_4_k_cu_24b92ae2_319154cuda3std3__45__cpo3endE - _ZN40_INTERNAL_9fdff0a0_4_k_cu_24b92ae2_319154cute7productE)
_ZN40_INTERNAL_9fdff0a0_4_k_cu_24b92ae2_319154cute7productE:
	.zero		1
	.type		_ZN40_INTERNAL_9fdff0a0_4_k_cu_24b92ae2_319154cuda3std3__45__cpo3endE,@object
	.size		_ZN40_INTERNAL_9fdff0a0_4_k_cu_24b92ae2_319154cuda3std3__45__cpo3endE,(_ZN40_INTERNAL_9fdff0a0_4_k_cu_24b92ae2_319154cuda3std3__419piecewise_constructE - _ZN40_INTERNAL_9fdff0a0_4_k_cu_24b92ae2_319154cuda3std3__45__cpo3endE)
_ZN40_INTERNAL_9fdff0a0_4_k_cu_24b92ae2_319154cuda3std3__45__cpo3endE:
	.zero		1
	.type		_ZN40_INTERNAL_9fdff0a0_4_k_cu_24b92ae2_319154cuda3std3__419piecewise_constructE,@object
	.size		_ZN40_INTERNAL_9fdff0a0_4_k_cu_24b92ae2_319154cuda3std3__419piecewise_constructE,(_ZN40_INTERNAL_9fdff0a0_4_k_cu_24b92ae2_319154cuda3std3__45__cpo4cendE - _ZN40_INTERNAL_9fdff0a0_4_k_cu_24b92ae2_319154cuda3std3__419piecewise_constructE)
_ZN40_INTERNAL_9fdff0a0_4_k_cu_24b92ae2_319154cuda3std3__419piecewise_constructE:
	.zero		1
	.type		_ZN40_INTERNAL_9fdff0a0_4_k_cu_24b92ae2_319154cuda3std3__45__cpo4cendE,@object
	.size		_ZN40_INTERNAL_9fdff0a0_4_k_cu_24b92ae2_319154cuda3std3__45__cpo4cendE,(_ZN40_INTERNAL_9fdff0a0_4_k_cu_24b92ae2_319154cuda3std6ranges3__45__cpo4swapE - _ZN40_INTERNAL_9fdff0a0_4_k_cu_24b92ae2_319154cuda3std3__45__cpo4cendE)
_ZN40_INTERNAL_9fdff0a0_4_k_cu_24b92ae2_319154cuda3std3__45__cpo4cendE:
	.zero		1
	.type		_ZN40_INTERNAL_9fdff0a0_4_k_cu_24b92ae2_319154cuda3std6ranges3__45__cpo4swapE,@object
	.size		_ZN40_INTERNAL_9fdff0a0_4_k_cu_24b92ae2_319154cuda3std6ranges3__45__cpo4swapE,(.L_11 - _ZN40_INTERNAL_9fdff0a0_4_k_cu_24b92ae2_319154cuda3std6ranges3__45__cpo4swapE)
_ZN40_INTERNAL_9fdff0a0_4_k_cu_24b92ae2_319154cuda3std6ranges3__45__cpo4swapE:
	.zero		1
.L_11:


//--------------------- .nv.constant0._ZN7cutlass13device_kernelINS_4gemm6kernel13GemmUniversalIN4cute5tupleIJiiiiEEENS1_10collective13CollectiveMmaINS1_35MainloopSm100TmaUmmaWarpSpecializedILi8ELi2ELi4ENS5_IJNS4_1CILi2EEESB_NSA_ILi1EEEEEEEENS5_IJNSA_ILi128EEENSA_ILi256EEESF_EEENS_12float_e4m3_tENS5_IJlSC_lEEESI_SJ_NS4_8TiledMMAINS4_8MMA_AtomIJNS4_10MMA_TraitsINS4_25SM100_MMA_F8F6F4_2x1SM_SSEJSI_SI_fSF_SG_NS4_17integral_constantINS4_4UMMA5MajorELSQ_0EEESR_NSO_INSP_7ScaleInELSS_0EEEST_EEEEEENS4_6LayoutINS5_IJSC_SC_SC_EEENS5_IJNSA_ILi0EEESY_SY_EEEEENS5_IJNS4_10UnderscoreES11_S11_EEEEENS4_28SM100_TMA_2SM_LOAD_MULTICASTENS4_14ComposedLayoutINS4_7SwizzleILi3ELi4ELi3EEENS4_18smem_ptr_flag_bitsILi8EEENSW_INS5_IJNSA_ILi8EEESF_EEENS5_IJSF_SC_EEEEEEEvNS4_8identityENS4_18SM100_TMA_2SM_LOADES1E_vS1F_EENS_8epilogue10collective18CollectiveEpilogueINS1I_23Sm100TmaWarpSpecializedILi4ELi2ELi32ELb0ELb0EEEJNS5_IJNSA_ILi64EEESG_SF_EEENS5_IJNSW_IS1N_SC_EENSW_INS5_IJNSA_ILi32EEESB_EEENS5_IJSC_SF_EEEEEEEESI_SJ_SI_SJ_NS1I_6fusion15FusionCallbacksIS1M_NS1V_17LinearCombinationISI_fSI_fLNS_15FloatRoundStyleE2EEES1O_S1U_JEEENS4_5SM1004TMEM4LOAD26SM100_TMEM_LOAD_32dp32b32xENS4_13SM90_TMA_LOADENS15_INS16_ILi1ELi4ELi3EEES19_NSW_INS5_IJS1A_S1Q_EEENS5_IJS1Q_SC_EEEEEEENS4_39AutoVectorizingCopyWithAssumedAlignmentILi128EEENS4_14SM90_TMA_STOREES2A_S2C_S2C_EEEvvEEEEvNT_6ParamsE --------------------------
	.section	.nv.constant0._ZN7cutlass13device_kernelINS_4gemm6kernel13GemmUniversalIN4cute5tupleIJiiiiEEENS1_10collective13CollectiveMmaINS1_35MainloopSm100TmaUmmaWarpSpecializedILi8ELi2ELi4ENS5_IJNS4_1CILi2EEESB_NSA_ILi1EEEEEEEENS5_IJNSA_ILi128EEENSA_ILi256EEESF_EEENS_12float_e4m3_tENS5_IJlSC_lEEESI_SJ_NS4_8TiledMMAINS4_8MMA_AtomIJNS4_10MMA_TraitsINS4_25SM100_MMA_F8F6F4_2x1SM_SSEJSI_SI_fSF_SG_NS4_17integral_constantINS4_4UMMA5MajorELSQ_0EEESR_NSO_INSP_7ScaleInELSS_0EEEST_EEEEEENS4_6LayoutINS5_IJSC_SC_SC_EEENS5_IJNSA_ILi0EEESY_SY_EEEEENS5_IJNS4_10UnderscoreES11_S11_EEEEENS4_28SM100_TMA_2SM_LOAD_MULTICASTENS4_14ComposedLayoutINS4_7SwizzleILi3ELi4ELi3EEENS4_18smem_ptr_flag_bitsILi8EEENSW_INS5_IJNSA_ILi8EEESF_EEENS5_IJSF_SC_EEEEEEEvNS4_8identityENS4_18SM100_TMA_2SM_LOADES1E_vS1F_EENS_8epilogue10collective18CollectiveEpilogueINS1I_23Sm100TmaWarpSpecializedILi4ELi2ELi32ELb0ELb0EEEJNS5_IJNSA_ILi64EEESG_SF_EEENS5_IJNSW_IS1N_SC_EENSW_INS5_IJNSA_ILi32EEESB_EEENS5_IJSC_SF_EEEEEEEESI_SJ_SI_SJ_NS1I_6fusion15FusionCallbacksIS1M_NS1V_17LinearCombinationISI_fSI_fLNS_15FloatRoundStyleE2EEES1O_S1U_JEEENS4_5SM1004TMEM4LOAD26SM100_TMEM_LOAD_32dp32b32xENS4_13SM90_TMA_LOADENS15_INS16_ILi1ELi4ELi3EEES19_NSW_INS5_IJS1A_S1Q_EEENS5_IJS1Q_SC_EEEEEEENS4_39AutoVectorizingCopyWithAssumedAlignmentILi128EEENS4_14SM90_TMA_STOREES2A_S2C_S2C_EEEvvEEEEvNT_6ParamsE,"a",@progbits
	.sectionflags	@""
	.align	4
.nv.constant0._ZN7cutlass13device_kernelINS_4gemm6kernel13GemmUniversalIN4cute5tupleIJiiiiEEENS1_10collective13CollectiveMmaINS1_35MainloopSm100TmaUmmaWarpSpecializedILi8ELi2ELi4ENS5_IJNS4_1CILi2EEESB_NSA_ILi1EEEEEEEENS5_IJNSA_ILi128EEENSA_ILi256EEESF_EEENS_12float_e4m3_tENS5_IJlSC_lEEESI_SJ_NS4_8TiledMMAINS4_8MMA_AtomIJNS4_10MMA_TraitsINS4_25SM100_MMA_F8F6F4_2x1SM_SSEJSI_SI_fSF_SG_NS4_17integral_constantINS4_4UMMA5MajorELSQ_0EEESR_NSO_INSP_7ScaleInELSS_0EEEST_EEEEEENS4_6LayoutINS5_IJSC_SC_SC_EEENS5_IJNSA_ILi0EEESY_SY_EEEEENS5_IJNS4_10UnderscoreES11_S11_EEEEENS4_28SM100_TMA_2SM_LOAD_MULTICASTENS4_14ComposedLayoutINS4_7SwizzleILi3ELi4ELi3EEENS4_18smem_ptr_flag_bitsILi8EEENSW_INS5_IJNSA_ILi8EEESF_EEENS5_IJSF_SC_EEEEEEEvNS4_8identityENS4_18SM100_TMA_2SM_LOADES1E_vS1F_EENS_8epilogue10collective18CollectiveEpilogueINS1I_23Sm100TmaWarpSpecializedILi4ELi2ELi32ELb0ELb0EEEJNS5_IJNSA_ILi64EEESG_SF_EEENS5_IJNSW_IS1N_SC_EENSW_INS5_IJNSA_ILi32EEESB_EEENS5_IJSC_SF_EEEEEEEESI_SJ_SI_SJ_NS1I_6fusion15FusionCallbacksIS1M_NS1V_17LinearCombinationISI_fSI_fLNS_15FloatRoundStyleE2EEES1O_S1U_JEEENS4_5SM1004TMEM4LOAD26SM100_TMEM_LOAD_32dp32b32xENS4_13SM90_TMA_LOADENS15_INS16_ILi1ELi4ELi3EEES19_NSW_INS5_IJS1A_S1Q_EEENS5_IJS1Q_SC_EEEEEEENS4_39AutoVectorizingCopyWithAssumedAlignmentILi128EEENS4_14SM90_TMA_STOREES2A_S2C_S2C_EEEvvEEEEvNT_6ParamsE:
	.zero		2944


//--------------------- SYMBOLS --------------------------

	.type		.nv.reservedSmem.offset0,@object
	.size		.nv.reservedSmem.offset0,0x4
	.type		.nv.reservedSmem.cap,@object
	.size		.nv.reservedSmem.cap,0x4
	.type		__assertfail,@function
